//
// Generated by NVIDIA NVVM Compiler
//
// Compiler Build ID: CL-36424714
// Cuda compilation tools, release 13.0, V13.0.88
// Based on NVVM 20.0.0
//

.version 9.0
.target sm_100
.address_size 64

	// .globl	Subsample_Bilinear_uchar

.visible .entry Subsample_Bilinear_uchar(
	.param .u64 Subsample_Bilinear_uchar_param_0,
	.param .u64 .ptr .align 1 Subsample_Bilinear_uchar_param_1,
	.param .u32 Subsample_Bilinear_uchar_param_2,
	.param .u32 Subsample_Bilinear_uchar_param_3,
	.param .u32 Subsample_Bilinear_uchar_param_4,
	.param .u32 Subsample_Bilinear_uchar_param_5,
	.param .u32 Subsample_Bilinear_uchar_param_6
)
{
	.reg .pred 	%p<4>;
	.reg .b16 	%rs<14>;
	.reg .b32 	%r<31>;
	.reg .b32 	%f<29>;
	.reg .b64 	%rd<6>;

	ld.param.u64 	%rd1, [Subsample_Bilinear_uchar_param_0];
	ld.param.u64 	%rd2, [Subsample_Bilinear_uchar_param_1];
	ld.param.u32 	%r3, [Subsample_Bilinear_uchar_param_2];
	ld.param.u32 	%r4, [Subsample_Bilinear_uchar_param_3];
	ld.param.u32 	%r5, [Subsample_Bilinear_uchar_param_4];
	ld.param.u32 	%r6, [Subsample_Bilinear_uchar_param_5];
	ld.param.u32 	%r7, [Subsample_Bilinear_uchar_param_6];
	mov.u32 	%r8, %ctaid.x;
	mov.u32 	%r9, %ntid.x;
	mov.u32 	%r10, %tid.x;
	mad.lo.s32 	%r1, %r8, %r9, %r10;
	mov.u32 	%r11, %ctaid.y;
	mov.u32 	%r12, %ntid.y;
	mov.u32 	%r13, %tid.y;
	mad.lo.s32 	%r2, %r11, %r12, %r13;
	setp.ge.s32 	%p1, %r2, %r4;
	setp.ge.s32 	%p2, %r1, %r3;
	or.pred  	%p3, %p2, %p1;
	@%p3 bra 	$L__BB0_2;
	cvt.rn.f32.s32 	%f1, %r6;
	cvt.rn.f32.s32 	%f2, %r3;
	div.rn.f32 	%f3, %f1, %f2;
	cvt.rn.f32.s32 	%f4, %r7;
	cvt.rn.f32.u32 	%f5, %r4;
	div.rn.f32 	%f6, %f4, %f5;
	cvt.rn.f32.s32 	%f7, %r1;
	add.f32 	%f8, %f7, 0f3F000000;
	mul.f32 	%f9, %f8, %f3;
	cvt.rn.f32.u32 	%f10, %r2;
	add.f32 	%f11, %f10, 0f3F000000;
	mul.f32 	%f12, %f11, %f6;
	add.f32 	%f13, %f3, 0fBF800000;
	mul.f32 	%f14, %f13, 0f3F000000;
	max.f32 	%f15, %f14, 0f00000000;
	min.f32 	%f16, %f15, 0f3F800000;
	add.f32 	%f17, %f6, 0fBF800000;
	mul.f32 	%f18, %f17, 0f3F000000;
	max.f32 	%f19, %f18, 0f00000000;
	min.f32 	%f20, %f19, 0f3F800000;
	add.f32 	%f21, %f16, 0f3F000000;
	div.rn.f32 	%f22, %f16, %f21;
	add.f32 	%f23, %f20, 0f3F000000;
	div.rn.f32 	%f24, %f20, %f23;
	sub.f32 	%f25, %f9, %f22;
	sub.f32 	%f26, %f12, %f24;
	tex.2d.v4.u32.f32 	{%r14, %r15, %r16, %r17}, [%rd1, {%f25, %f26}];
	cvt.u16.u32 	%rs1, %r14;
	and.b16  	%rs2, %rs1, 255;
	add.f32 	%f27, %f9, %f22;
	tex.2d.v4.u32.f32 	{%r18, %r19, %r20, %r21}, [%rd1, {%f27, %f26}];
	cvt.u16.u32 	%rs3, %r18;
	and.b16  	%rs4, %rs3, 255;
	add.f32 	%f28, %f12, %f24;
	tex.2d.v4.u32.f32 	{%r22, %r23, %r24, %r25}, [%rd1, {%f25, %f28}];
	cvt.u16.u32 	%rs5, %r22;
	and.b16  	%rs6, %rs5, 255;
	tex.2d.v4.u32.f32 	{%r26, %r27, %r28, %r29}, [%rd1, {%f27, %f28}];
	cvta.to.global.u64 	%rd3, %rd2;
	cvt.u16.u32 	%rs7, %r26;
	and.b16  	%rs8, %rs7, 255;
	add.s16 	%rs9, %rs2, %rs4;
	add.s16 	%rs10, %rs9, %rs6;
	add.s16 	%rs11, %rs10, %rs8;
	add.s16 	%rs12, %rs11, 2;
	shr.u16 	%rs13, %rs12, 2;
	mad.lo.s32 	%r30, %r5, %r2, %r1;
	cvt.s64.s32 	%rd4, %r30;
	add.s64 	%rd5, %rd3, %rd4;
	st.global.u8 	[%rd5], %rs13;
$L__BB0_2:
	ret;

}
	// .globl	Subsample_Bilinear_uchar2
.visible .entry Subsample_Bilinear_uchar2(
	.param .u64 Subsample_Bilinear_uchar2_param_0,
	.param .u64 .ptr .align 1 Subsample_Bilinear_uchar2_param_1,
	.param .u32 Subsample_Bilinear_uchar2_param_2,
	.param .u32 Subsample_Bilinear_uchar2_param_3,
	.param .u32 Subsample_Bilinear_uchar2_param_4,
	.param .u32 Subsample_Bilinear_uchar2_param_5,
	.param .u32 Subsample_Bilinear_uchar2_param_6
)
{
	.reg .pred 	%p<4>;
	.reg .b16 	%rs<3>;
	.reg .b32 	%r<49>;
	.reg .b32 	%f<29>;
	.reg .b64 	%rd<6>;

	ld.param.u64 	%rd1, [Subsample_Bilinear_uchar2_param_0];
	ld.param.u64 	%rd2, [Subsample_Bilinear_uchar2_param_1];
	ld.param.u32 	%r3, [Subsample_Bilinear_uchar2_param_2];
	ld.param.u32 	%r4, [Subsample_Bilinear_uchar2_param_3];
	ld.param.u32 	%r5, [Subsample_Bilinear_uchar2_param_4];
	ld.param.u32 	%r6, [Subsample_Bilinear_uchar2_param_5];
	ld.param.u32 	%r7, [Subsample_Bilinear_uchar2_param_6];
	mov.u32 	%r8, %ctaid.x;
	mov.u32 	%r9, %ntid.x;
	mov.u32 	%r10, %tid.x;
	mad.lo.s32 	%r1, %r8, %r9, %r10;
	mov.u32 	%r11, %ctaid.y;
	mov.u32 	%r12, %ntid.y;
	mov.u32 	%r13, %tid.y;
	mad.lo.s32 	%r2, %r11, %r12, %r13;
	setp.ge.s32 	%p1, %r2, %r4;
	setp.ge.s32 	%p2, %r1, %r3;
	or.pred  	%p3, %p2, %p1;
	@%p3 bra 	$L__BB1_2;
	cvt.rn.f32.s32 	%f1, %r6;
	cvt.rn.f32.s32 	%f2, %r3;
	div.rn.f32 	%f3, %f1, %f2;
	cvt.rn.f32.s32 	%f4, %r7;
	cvt.rn.f32.u32 	%f5, %r4;
	div.rn.f32 	%f6, %f4, %f5;
	cvt.rn.f32.s32 	%f7, %r1;
	add.f32 	%f8, %f7, 0f3F000000;
	mul.f32 	%f9, %f8, %f3;
	cvt.rn.f32.u32 	%f10, %r2;
	add.f32 	%f11, %f10, 0f3F000000;
	mul.f32 	%f12, %f11, %f6;
	add.f32 	%f13, %f3, 0fBF800000;
	mul.f32 	%f14, %f13, 0f3F000000;
	max.f32 	%f15, %f14, 0f00000000;
	min.f32 	%f16, %f15, 0f3F800000;
	add.f32 	%f17, %f6, 0fBF800000;
	mul.f32 	%f18, %f17, 0f3F000000;
	max.f32 	%f19, %f18, 0f00000000;
	min.f32 	%f20, %f19, 0f3F800000;
	add.f32 	%f21, %f16, 0f3F000000;
	div.rn.f32 	%f22, %f16, %f21;
	add.f32 	%f23, %f20, 0f3F000000;
	div.rn.f32 	%f24, %f20, %f23;
	sub.f32 	%f25, %f9, %f22;
	sub.f32 	%f26, %f12, %f24;
	tex.2d.v4.u32.f32 	{%r14, %r15, %r16, %r17}, [%rd1, {%f25, %f26}];
	add.f32 	%f27, %f9, %f22;
	tex.2d.v4.u32.f32 	{%r18, %r19, %r20, %r21}, [%rd1, {%f27, %f26}];
	add.f32 	%f28, %f12, %f24;
	tex.2d.v4.u32.f32 	{%r22, %r23, %r24, %r25}, [%rd1, {%f25, %f28}];
	tex.2d.v4.u32.f32 	{%r26, %r27, %r28, %r29}, [%rd1, {%f27, %f28}];
	cvta.to.global.u64 	%rd3, %rd2;
	and.b32  	%r30, %r14, 255;
	and.b32  	%r31, %r18, 255;
	and.b32  	%r32, %r22, 255;
	and.b32  	%r33, %r26, 255;
	add.s32 	%r34, %r30, %r31;
	add.s32 	%r35, %r34, %r32;
	add.s32 	%r36, %r35, %r33;
	add.s32 	%r37, %r36, 2;
	shr.u32 	%r38, %r37, 2;
	and.b32  	%r39, %r15, 255;
	and.b32  	%r40, %r19, 255;
	and.b32  	%r41, %r23, 255;
	and.b32  	%r42, %r27, 255;
	add.s32 	%r43, %r39, %r40;
	add.s32 	%r44, %r43, %r41;
	add.s32 	%r45, %r44, %r42;
	add.s32 	%r46, %r45, 2;
	shr.u32 	%r47, %r46, 2;
	cvt.u16.u32 	%rs1, %r38;
	cvt.u16.u32 	%rs2, %r47;
	mad.lo.s32 	%r48, %r5, %r2, %r1;
	mul.wide.s32 	%rd4, %r48, 2;
	add.s64 	%rd5, %rd3, %rd4;
	st.global.v2.u8 	[%rd5], {%rs1, %rs2};
$L__BB1_2:
	ret;

}
	// .globl	Subsample_Bilinear_uchar4
.visible .entry Subsample_Bilinear_uchar4(
	.param .u64 Subsample_Bilinear_uchar4_param_0,
	.param .u64 .ptr .align 1 Subsample_Bilinear_uchar4_param_1,
	.param .u32 Subsample_Bilinear_uchar4_param_2,
	.param .u32 Subsample_Bilinear_uchar4_param_3,
	.param .u32 Subsample_Bilinear_uchar4_param_4,
	.param .u32 Subsample_Bilinear_uchar4_param_5,
	.param .u32 Subsample_Bilinear_uchar4_param_6
)
{
	.reg .pred 	%p<4>;
	.reg .b32 	%r<70>;
	.reg .b32 	%f<29>;
	.reg .b64 	%rd<6>;

	ld.param.u64 	%rd1, [Subsample_Bilinear_uchar4_param_0];
	ld.param.u64 	%rd2, [Subsample_Bilinear_uchar4_param_1];
	ld.param.u32 	%r3, [Subsample_Bilinear_uchar4_param_2];
	ld.param.u32 	%r4, [Subsample_Bilinear_uchar4_param_3];
	ld.param.u32 	%r5, [Subsample_Bilinear_uchar4_param_4];
	ld.param.u32 	%r6, [Subsample_Bilinear_uchar4_param_5];
	ld.param.u32 	%r7, [Subsample_Bilinear_uchar4_param_6];
	mov.u32 	%r8, %ctaid.x;
	mov.u32 	%r9, %ntid.x;
	mov.u32 	%r10, %tid.x;
	mad.lo.s32 	%r1, %r8, %r9, %r10;
	mov.u32 	%r11, %ctaid.y;
	mov.u32 	%r12, %ntid.y;
	mov.u32 	%r13, %tid.y;
	mad.lo.s32 	%r2, %r11, %r12, %r13;
	setp.ge.s32 	%p1, %r2, %r4;
	setp.ge.s32 	%p2, %r1, %r3;
	or.pred  	%p3, %p2, %p1;
	@%p3 bra 	$L__BB2_2;
	cvt.rn.f32.s32 	%f1, %r6;
	cvt.rn.f32.s32 	%f2, %r3;
	div.rn.f32 	%f3, %f1, %f2;
	cvt.rn.f32.s32 	%f4, %r7;
	cvt.rn.f32.u32 	%f5, %r4;
	div.rn.f32 	%f6, %f4, %f5;
	cvt.rn.f32.s32 	%f7, %r1;
	add.f32 	%f8, %f7, 0f3F000000;
	mul.f32 	%f9, %f8, %f3;
	cvt.rn.f32.u32 	%f10, %r2;
	add.f32 	%f11, %f10, 0f3F000000;
	mul.f32 	%f12, %f11, %f6;
	add.f32 	%f13, %f3, 0fBF800000;
	mul.f32 	%f14, %f13, 0f3F000000;
	max.f32 	%f15, %f14, 0f00000000;
	min.f32 	%f16, %f15, 0f3F800000;
	add.f32 	%f17, %f6, 0fBF800000;
	mul.f32 	%f18, %f17, 0f3F000000;
	max.f32 	%f19, %f18, 0f00000000;
	min.f32 	%f20, %f19, 0f3F800000;
	add.f32 	%f21, %f16, 0f3F000000;
	div.rn.f32 	%f22, %f16, %f21;
	add.f32 	%f23, %f20, 0f3F000000;
	div.rn.f32 	%f24, %f20, %f23;
	sub.f32 	%f25, %f9, %f22;
	sub.f32 	%f26, %f12, %f24;
	tex.2d.v4.u32.f32 	{%r14, %r15, %r16, %r17}, [%rd1, {%f25, %f26}];
	add.f32 	%f27, %f9, %f22;
	tex.2d.v4.u32.f32 	{%r18, %r19, %r20, %r21}, [%rd1, {%f27, %f26}];
	add.f32 	%f28, %f12, %f24;
	tex.2d.v4.u32.f32 	{%r22, %r23, %r24, %r25}, [%rd1, {%f25, %f28}];
	tex.2d.v4.u32.f32 	{%r26, %r27, %r28, %r29}, [%rd1, {%f27, %f28}];
	cvta.to.global.u64 	%rd3, %rd2;
	and.b32  	%r30, %r14, 255;
	and.b32  	%r31, %r18, 255;
	and.b32  	%r32, %r22, 255;
	and.b32  	%r33, %r26, 255;
	add.s32 	%r34, %r30, %r31;
	add.s32 	%r35, %r34, %r32;
	add.s32 	%r36, %r35, %r33;
	add.s32 	%r37, %r36, 2;
	shr.u32 	%r38, %r37, 2;
	and.b32  	%r39, %r15, 255;
	and.b32  	%r40, %r19, 255;
	and.b32  	%r41, %r23, 255;
	and.b32  	%r42, %r27, 255;
	add.s32 	%r43, %r39, %r40;
	add.s32 	%r44, %r43, %r41;
	add.s32 	%r45, %r44, %r42;
	add.s32 	%r46, %r45, 2;
	shr.u32 	%r47, %r46, 2;
	and.b32  	%r48, %r16, 255;
	and.b32  	%r49, %r20, 255;
	and.b32  	%r50, %r24, 255;
	and.b32  	%r51, %r28, 255;
	add.s32 	%r52, %r48, %r49;
	add.s32 	%r53, %r52, %r50;
	add.s32 	%r54, %r53, %r51;
	add.s32 	%r55, %r54, 2;
	shr.u32 	%r56, %r55, 2;
	and.b32  	%r57, %r17, 255;
	and.b32  	%r58, %r21, 255;
	and.b32  	%r59, %r25, 255;
	and.b32  	%r60, %r29, 255;
	add.s32 	%r61, %r57, %r58;
	add.s32 	%r62, %r61, %r59;
	add.s32 	%r63, %r62, %r60;
	add.s32 	%r64, %r63, 2;
	shr.u32 	%r65, %r64, 2;
	mad.lo.s32 	%r66, %r5, %r2, %r1;
	mul.wide.s32 	%rd4, %r66, 4;
	add.s64 	%rd5, %rd3, %rd4;
	prmt.b32 	%r67, %r56, %r65, 0x3340U;
	prmt.b32 	%r68, %r38, %r47, 0x3340U;
	prmt.b32 	%r69, %r68, %r67, 0x5410U;
	st.global.u32 	[%rd5], %r69;
$L__BB2_2:
	ret;

}
	// .globl	Subsample_Bilinear_ushort
.visible .entry Subsample_Bilinear_ushort(
	.param .u64 Subsample_Bilinear_ushort_param_0,
	.param .u64 .ptr .align 1 Subsample_Bilinear_ushort_param_1,
	.param .u32 Subsample_Bilinear_ushort_param_2,
	.param .u32 Subsample_Bilinear_ushort_param_3,
	.param .u32 Subsample_Bilinear_ushort_param_4,
	.param .u32 Subsample_Bilinear_ushort_param_5,
	.param .u32 Subsample_Bilinear_ushort_param_6
)
{
	.reg .pred 	%p<4>;
	.reg .b32 	%r<40>;
	.reg .b32 	%f<29>;
	.reg .b64 	%rd<6>;

	ld.param.u64 	%rd1, [Subsample_Bilinear_ushort_param_0];
	ld.param.u64 	%rd2, [Subsample_Bilinear_ushort_param_1];
	ld.param.u32 	%r3, [Subsample_Bilinear_ushort_param_2];
	ld.param.u32 	%r4, [Subsample_Bilinear_ushort_param_3];
	ld.param.u32 	%r5, [Subsample_Bilinear_ushort_param_4];
	ld.param.u32 	%r6, [Subsample_Bilinear_ushort_param_5];
	ld.param.u32 	%r7, [Subsample_Bilinear_ushort_param_6];
	mov.u32 	%r8, %ctaid.x;
	mov.u32 	%r9, %ntid.x;
	mov.u32 	%r10, %tid.x;
	mad.lo.s32 	%r1, %r8, %r9, %r10;
	mov.u32 	%r11, %ctaid.y;
	mov.u32 	%r12, %ntid.y;
	mov.u32 	%r13, %tid.y;
	mad.lo.s32 	%r2, %r11, %r12, %r13;
	setp.ge.s32 	%p1, %r2, %r4;
	setp.ge.s32 	%p2, %r1, %r3;
	or.pred  	%p3, %p2, %p1;
	@%p3 bra 	$L__BB3_2;
	cvt.rn.f32.s32 	%f1, %r6;
	cvt.rn.f32.s32 	%f2, %r3;
	div.rn.f32 	%f3, %f1, %f2;
	cvt.rn.f32.s32 	%f4, %r7;
	cvt.rn.f32.u32 	%f5, %r4;
	div.rn.f32 	%f6, %f4, %f5;
	cvt.rn.f32.s32 	%f7, %r1;
	add.f32 	%f8, %f7, 0f3F000000;
	mul.f32 	%f9, %f8, %f3;
	cvt.rn.f32.u32 	%f10, %r2;
	add.f32 	%f11, %f10, 0f3F000000;
	mul.f32 	%f12, %f11, %f6;
	add.f32 	%f13, %f3, 0fBF800000;
	mul.f32 	%f14, %f13, 0f3F000000;
	max.f32 	%f15, %f14, 0f00000000;
	min.f32 	%f16, %f15, 0f3F800000;
	add.f32 	%f17, %f6, 0fBF800000;
	mul.f32 	%f18, %f17, 0f3F000000;
	max.f32 	%f19, %f18, 0f00000000;
	min.f32 	%f20, %f19, 0f3F800000;
	add.f32 	%f21, %f16, 0f3F000000;
	div.rn.f32 	%f22, %f16, %f21;
	add.f32 	%f23, %f20, 0f3F000000;
	div.rn.f32 	%f24, %f20, %f23;
	sub.f32 	%f25, %f9, %f22;
	sub.f32 	%f26, %f12, %f24;
	tex.2d.v4.u32.f32 	{%r14, %r15, %r16, %r17}, [%rd1, {%f25, %f26}];
	and.b32  	%r18, %r14, 65535;
	add.f32 	%f27, %f9, %f22;
	tex.2d.v4.u32.f32 	{%r19, %r20, %r21, %r22}, [%rd1, {%f27, %f26}];
	and.b32  	%r23, %r19, 65535;
	add.f32 	%f28, %f12, %f24;
	tex.2d.v4.u32.f32 	{%r24, %r25, %r26, %r27}, [%rd1, {%f25, %f28}];
	and.b32  	%r28, %r24, 65535;
	tex.2d.v4.u32.f32 	{%r29, %r30, %r31, %r32}, [%rd1, {%f27, %f28}];
	cvta.to.global.u64 	%rd3, %rd2;
	and.b32  	%r33, %r29, 65535;
	add.s32 	%r34, %r18, %r23;
	add.s32 	%r35, %r34, %r28;
	add.s32 	%r36, %r35, %r33;
	add.s32 	%r37, %r36, 2;
	shr.u32 	%r38, %r37, 2;
	mad.lo.s32 	%r39, %r5, %r2, %r1;
	mul.wide.s32 	%rd4, %r39, 2;
	add.s64 	%rd5, %rd3, %rd4;
	st.global.u16 	[%rd5], %r38;
$L__BB3_2:
	ret;

}
	// .globl	Subsample_Bilinear_ushort2
.visible .entry Subsample_Bilinear_ushort2(
	.param .u64 Subsample_Bilinear_ushort2_param_0,
	.param .u64 .ptr .align 1 Subsample_Bilinear_ushort2_param_1,
	.param .u32 Subsample_Bilinear_ushort2_param_2,
	.param .u32 Subsample_Bilinear_ushort2_param_3,
	.param .u32 Subsample_Bilinear_ushort2_param_4,
	.param .u32 Subsample_Bilinear_ushort2_param_5,
	.param .u32 Subsample_Bilinear_ushort2_param_6
)
{
	.reg .pred 	%p<4>;
	.reg .b32 	%r<50>;
	.reg .b32 	%f<29>;
	.reg .b64 	%rd<6>;

	ld.param.u64 	%rd1, [Subsample_Bilinear_ushort2_param_0];
	ld.param.u64 	%rd2, [Subsample_Bilinear_ushort2_param_1];
	ld.param.u32 	%r3, [Subsample_Bilinear_ushort2_param_2];
	ld.param.u32 	%r4, [Subsample_Bilinear_ushort2_param_3];
	ld.param.u32 	%r5, [Subsample_Bilinear_ushort2_param_4];
	ld.param.u32 	%r6, [Subsample_Bilinear_ushort2_param_5];
	ld.param.u32 	%r7, [Subsample_Bilinear_ushort2_param_6];
	mov.u32 	%r8, %ctaid.x;
	mov.u32 	%r9, %ntid.x;
	mov.u32 	%r10, %tid.x;
	mad.lo.s32 	%r1, %r8, %r9, %r10;
	mov.u32 	%r11, %ctaid.y;
	mov.u32 	%r12, %ntid.y;
	mov.u32 	%r13, %tid.y;
	mad.lo.s32 	%r2, %r11, %r12, %r13;
	setp.ge.s32 	%p1, %r2, %r4;
	setp.ge.s32 	%p2, %r1, %r3;
	or.pred  	%p3, %p2, %p1;
	@%p3 bra 	$L__BB4_2;
	cvt.rn.f32.s32 	%f1, %r6;
	cvt.rn.f32.s32 	%f2, %r3;
	div.rn.f32 	%f3, %f1, %f2;
	cvt.rn.f32.s32 	%f4, %r7;
	cvt.rn.f32.u32 	%f5, %r4;
	div.rn.f32 	%f6, %f4, %f5;
	cvt.rn.f32.s32 	%f7, %r1;
	add.f32 	%f8, %f7, 0f3F000000;
	mul.f32 	%f9, %f8, %f3;
	cvt.rn.f32.u32 	%f10, %r2;
	add.f32 	%f11, %f10, 0f3F000000;
	mul.f32 	%f12, %f11, %f6;
	add.f32 	%f13, %f3, 0fBF800000;
	mul.f32 	%f14, %f13, 0f3F000000;
	max.f32 	%f15, %f14, 0f00000000;
	min.f32 	%f16, %f15, 0f3F800000;
	add.f32 	%f17, %f6, 0fBF800000;
	mul.f32 	%f18, %f17, 0f3F000000;
	max.f32 	%f19, %f18, 0f00000000;
	min.f32 	%f20, %f19, 0f3F800000;
	add.f32 	%f21, %f16, 0f3F000000;
	div.rn.f32 	%f22, %f16, %f21;
	add.f32 	%f23, %f20, 0f3F000000;
	div.rn.f32 	%f24, %f20, %f23;
	sub.f32 	%f25, %f9, %f22;
	sub.f32 	%f26, %f12, %f24;
	tex.2d.v4.u32.f32 	{%r14, %r15, %r16, %r17}, [%rd1, {%f25, %f26}];
	add.f32 	%f27, %f9, %f22;
	tex.2d.v4.u32.f32 	{%r18, %r19, %r20, %r21}, [%rd1, {%f27, %f26}];
	add.f32 	%f28, %f12, %f24;
	tex.2d.v4.u32.f32 	{%r22, %r23, %r24, %r25}, [%rd1, {%f25, %f28}];
	tex.2d.v4.u32.f32 	{%r26, %r27, %r28, %r29}, [%rd1, {%f27, %f28}];
	cvta.to.global.u64 	%rd3, %rd2;
	and.b32  	%r30, %r14, 65535;
	and.b32  	%r31, %r18, 65535;
	and.b32  	%r32, %r22, 65535;
	and.b32  	%r33, %r26, 65535;
	add.s32 	%r34, %r30, %r31;
	add.s32 	%r35, %r34, %r32;
	add.s32 	%r36, %r35, %r33;
	add.s32 	%r37, %r36, 2;
	shr.u32 	%r38, %r37, 2;
	and.b32  	%r39, %r15, 65535;
	and.b32  	%r40, %r19, 65535;
	and.b32  	%r41, %r23, 65535;
	and.b32  	%r42, %r27, 65535;
	add.s32 	%r43, %r39, %r40;
	add.s32 	%r44, %r43, %r41;
	add.s32 	%r45, %r44, %r42;
	add.s32 	%r46, %r45, 2;
	shr.u32 	%r47, %r46, 2;
	mad.lo.s32 	%r48, %r5, %r2, %r1;
	mul.wide.s32 	%rd4, %r48, 4;
	add.s64 	%rd5, %rd3, %rd4;
	prmt.b32 	%r49, %r38, %r47, 0x5410U;
	st.global.u32 	[%rd5], %r49;
$L__BB4_2:
	ret;

}
	// .globl	Subsample_Bilinear_ushort4
.visible .entry Subsample_Bilinear_ushort4(
	.param .u64 Subsample_Bilinear_ushort4_param_0,
	.param .u64 .ptr .align 1 Subsample_Bilinear_ushort4_param_1,
	.param .u32 Subsample_Bilinear_ushort4_param_2,
	.param .u32 Subsample_Bilinear_ushort4_param_3,
	.param .u32 Subsample_Bilinear_ushort4_param_4,
	.param .u32 Subsample_Bilinear_ushort4_param_5,
	.param .u32 Subsample_Bilinear_ushort4_param_6
)
{
	.reg .pred 	%p<4>;
	.reg .b16 	%rs<5>;
	.reg .b32 	%r<67>;
	.reg .b32 	%f<29>;
	.reg .b64 	%rd<6>;

	ld.param.u64 	%rd1, [Subsample_Bilinear_ushort4_param_0];
	ld.param.u64 	%rd2, [Subsample_Bilinear_ushort4_param_1];
	ld.param.u32 	%r3, [Subsample_Bilinear_ushort4_param_2];
	ld.param.u32 	%r4, [Subsample_Bilinear_ushort4_param_3];
	ld.param.u32 	%r5, [Subsample_Bilinear_ushort4_param_4];
	ld.param.u32 	%r6, [Subsample_Bilinear_ushort4_param_5];
	ld.param.u32 	%r7, [Subsample_Bilinear_ushort4_param_6];
	mov.u32 	%r8, %ctaid.x;
	mov.u32 	%r9, %ntid.x;
	mov.u32 	%r10, %tid.x;
	mad.lo.s32 	%r1, %r8, %r9, %r10;
	mov.u32 	%r11, %ctaid.y;
	mov.u32 	%r12, %ntid.y;
	mov.u32 	%r13, %tid.y;
	mad.lo.s32 	%r2, %r11, %r12, %r13;
	setp.ge.s32 	%p1, %r2, %r4;
	setp.ge.s32 	%p2, %r1, %r3;
	or.pred  	%p3, %p2, %p1;
	@%p3 bra 	$L__BB5_2;
	cvt.rn.f32.s32 	%f1, %r6;
	cvt.rn.f32.s32 	%f2, %r3;
	div.rn.f32 	%f3, %f1, %f2;
	cvt.rn.f32.s32 	%f4, %r7;
	cvt.rn.f32.u32 	%f5, %r4;
	div.rn.f32 	%f6, %f4, %f5;
	cvt.rn.f32.s32 	%f7, %r1;
	add.f32 	%f8, %f7, 0f3F000000;
	mul.f32 	%f9, %f8, %f3;
	cvt.rn.f32.u32 	%f10, %r2;
	add.f32 	%f11, %f10, 0f3F000000;
	mul.f32 	%f12, %f11, %f6;
	add.f32 	%f13, %f3, 0fBF800000;
	mul.f32 	%f14, %f13, 0f3F000000;
	max.f32 	%f15, %f14, 0f00000000;
	min.f32 	%f16, %f15, 0f3F800000;
	add.f32 	%f17, %f6, 0fBF800000;
	mul.f32 	%f18, %f17, 0f3F000000;
	max.f32 	%f19, %f18, 0f00000000;
	min.f32 	%f20, %f19, 0f3F800000;
	add.f32 	%f21, %f16, 0f3F000000;
	div.rn.f32 	%f22, %f16, %f21;
	add.f32 	%f23, %f20, 0f3F000000;
	div.rn.f32 	%f24, %f20, %f23;
	sub.f32 	%f25, %f9, %f22;
	sub.f32 	%f26, %f12, %f24;
	tex.2d.v4.u32.f32 	{%r14, %r15, %r16, %r17}, [%rd1, {%f25, %f26}];
	add.f32 	%f27, %f9, %f22;
	tex.2d.v4.u32.f32 	{%r18, %r19, %r20, %r21}, [%rd1, {%f27, %f26}];
	add.f32 	%f28, %f12, %f24;
	tex.2d.v4.u32.f32 	{%r22, %r23, %r24, %r25}, [%rd1, {%f25, %f28}];
	tex.2d.v4.u32.f32 	{%r26, %r27, %r28, %r29}, [%rd1, {%f27, %f28}];
	cvta.to.global.u64 	%rd3, %rd2;
	and.b32  	%r30, %r14, 65535;
	and.b32  	%r31, %r18, 65535;
	and.b32  	%r32, %r22, 65535;
	and.b32  	%r33, %r26, 65535;
	add.s32 	%r34, %r30, %r31;
	add.s32 	%r35, %r34, %r32;
	add.s32 	%r36, %r35, %r33;
	add.s32 	%r37, %r36, 2;
	shr.u32 	%r38, %r37, 2;
	and.b32  	%r39, %r15, 65535;
	and.b32  	%r40, %r19, 65535;
	and.b32  	%r41, %r23, 65535;
	and.b32  	%r42, %r27, 65535;
	add.s32 	%r43, %r39, %r40;
	add.s32 	%r44, %r43, %r41;
	add.s32 	%r45, %r44, %r42;
	add.s32 	%r46, %r45, 2;
	shr.u32 	%r47, %r46, 2;
	and.b32  	%r48, %r16, 65535;
	and.b32  	%r49, %r20, 65535;
	and.b32  	%r50, %r24, 65535;
	and.b32  	%r51, %r28, 65535;
	add.s32 	%r52, %r48, %r49;
	add.s32 	%r53, %r52, %r50;
	add.s32 	%r54, %r53, %r51;
	add.s32 	%r55, %r54, 2;
	shr.u32 	%r56, %r55, 2;
	and.b32  	%r57, %r17, 65535;
	and.b32  	%r58, %r21, 65535;
	and.b32  	%r59, %r25, 65535;
	and.b32  	%r60, %r29, 65535;
	add.s32 	%r61, %r57, %r58;
	add.s32 	%r62, %r61, %r59;
	add.s32 	%r63, %r62, %r60;
	add.s32 	%r64, %r63, 2;
	shr.u32 	%r65, %r64, 2;
	cvt.u16.u32 	%rs1, %r38;
	cvt.u16.u32 	%rs2, %r47;
	cvt.u16.u32 	%rs3, %r56;
	cvt.u16.u32 	%rs4, %r65;
	mad.lo.s32 	%r66, %r5, %r2, %r1;
	mul.wide.s32 	%rd4, %r66, 8;
	add.s64 	%rd5, %rd3, %rd4;
	st.global.v4.u16 	[%rd5], {%rs1, %rs2, %rs3, %rs4};
$L__BB5_2:
	ret;

}


// ===== COMPILED SASS (sm_100) =====

	.target	sm_100

	.elftype	@"ET_EXEC"


//--------------------- .note.nv.tkinfo           --------------------------
	.section	.note.nv.tkinfo,"",@"SHT_NOTE"
	.sectionflags	@"SHF_NOTE_NV_TKINFO"
	.tkinfo
        /*0018*/ 	.word	0x00000002
        /*0030*/ 	.string	""
        /*0030*/ 	.string	"ptxas"
        /*0030*/ 	.string	"Cuda compilation tools, release 13.0, V13.0.88"
        /*0030*/ 	.string	"Build cuda_13.0.r13.0/compiler.36424714_0"
        /*0030*/ 	.string	"-arch sm_100 -m 64 "



//--------------------- .note.nv.cuinfo           --------------------------
	.section	.note.nv.cuinfo,"",@"SHT_NOTE"
	.sectionflags	@"SHF_NOTE_NV_CUINFO"
        /*0018*/ 	.short	0x0002
        /*001a*/ 	.short	0x0064
        /*001c*/ 	.short	0x0082
	.zero		2


//--------------------- .nv.info                  --------------------------
	.section	.nv.info,"",@"SHT_CUDA_INFO"
	.align	4


	//----- nvinfo : EIATTR_REGCOUNT
	.align		4
        /*0000*/ 	.byte	0x04, 0x2f
        /*0002*/ 	.short	(.L_1 - .L_0)
	.align		4
.L_0:
        /*0004*/ 	.word	index@(Subsample_Bilinear_uchar)
        /*0008*/ 	.word	0x00000013


	//----- nvinfo : EIATTR_FRAME_SIZE
	.align		4
.L_1:
        /*000c*/ 	.byte	0x04, 0x11
        /*000e*/ 	.short	(.L_3 - .L_2)
	.align		4
.L_2:
        /*0010*/ 	.word	index@($__internal_5_$__cuda_sm3x_div_rn_noftz_f32_slowpath)
        /*0014*/ 	.word	0x00000000


	//----- nvinfo : EIATTR_FRAME_SIZE
	.align		4
.L_3:
        /*0018*/ 	.byte	0x04, 0x11
        /*001a*/ 	.short	(.L_5 - .L_4)
	.align		4
.L_4:
        /*001c*/ 	.word	index@(Subsample_Bilinear_uchar)
        /*0020*/ 	.word	0x00000000


	//----- nvinfo : EIATTR_REGCOUNT
	.align		4
.L_5:
        /*0024*/ 	.byte	0x04, 0x2f
        /*0026*/ 	.short	(.L_7 - .L_6)
	.align		4
.L_6:
        /*0028*/ 	.word	index@(Subsample_Bilinear_uchar2)
        /*002c*/ 	.word	0x00000016


	//----- nvinfo : EIATTR_FRAME_SIZE
	.align		4
.L_7:
        /*0030*/ 	.byte	0x04, 0x11
        /*0032*/ 	.short	(.L_9 - .L_8)
	.align		4
.L_8:
        /*0034*/ 	.word	index@($__internal_4_$__cuda_sm3x_div_rn_noftz_f32_slowpath)
        /*0038*/ 	.word	0x00000000


	//----- nvinfo : EIATTR_FRAME_SIZE
	.align		4
.L_9:
        /*003c*/ 	.byte	0x04, 0x11
        /*003e*/ 	.short	(.L_11 - .L_10)
	.align		4
.L_10:
        /*0040*/ 	.word	index@(Subsample_Bilinear_uchar2)
        /*0044*/ 	.word	0x00000000


	//----- nvinfo : EIATTR_REGCOUNT
	.align		4
.L_11:
        /*0048*/ 	.byte	0x04, 0x2f
        /*004a*/ 	.short	(.L_13 - .L_12)
	.align		4
.L_12:
        /*004c*/ 	.word	index@(Subsample_Bilinear_uchar4)
        /*0050*/ 	.word	0x0000001a


	//----- nvinfo : EIATTR_FRAME_SIZE
	.align		4
.L_13:
        /*0054*/ 	.byte	0x04, 0x11
        /*0056*/ 	.short	(.L_15 - .L_14)
	.align		4
.L_14:
        /*0058*/ 	.word	index@($__internal_3_$__cuda_sm3x_div_rn_noftz_f32_slowpath)
        /*005c*/ 	.word	0x00000000


	//----- nvinfo : EIATTR_FRAME_SIZE
	.align		4
.L_15:
        /*0060*/ 	.byte	0x04, 0x11
        /*0062*/ 	.short	(.L_17 - .L_16)
	.align		4
.L_16:
        /*0064*/ 	.word	index@(Subsample_Bilinear_uchar4)
        /*0068*/ 	.word	0x00000000


	//----- nvinfo : EIATTR_REGCOUNT
	.align		4
.L_17:
        /*006c*/ 	.byte	0x04, 0x2f
        /*006e*/ 	.short	(.L_19 - .L_18)
	.align		4
.L_18:
        /*0070*/ 	.word	index@(Subsample_Bilinear_ushort)
        /*0074*/ 	.word	0x00000014


	//----- nvinfo : EIATTR_FRAME_SIZE
	.align		4
.L_19:
        /*0078*/ 	.byte	0x04, 0x11
        /*007a*/ 	.short	(.L_21 - .L_20)
	.align		4
.L_20:
        /*007c*/ 	.word	index@($__internal_2_$__cuda_sm3x_div_rn_noftz_f32_slowpath)
        /*0080*/ 	.word	0x00000000


	//----- nvinfo : EIATTR_FRAME_SIZE
	.align		4
.L_21:
        /*0084*/ 	.byte	0x04, 0x11
        /*0086*/ 	.short	(.L_23 - .L_22)
	.align		4
.L_22:
        /*0088*/ 	.word	index@(Subsample_Bilinear_ushort)
        /*008c*/ 	.word	0x00000000


	//----- nvinfo : EIATTR_REGCOUNT
	.align		4
.L_23:
        /*0090*/ 	.byte	0x04, 0x2f
        /*0092*/ 	.short	(.L_25 - .L_24)
	.align		4
.L_24:
        /*0094*/ 	.word	index@(Subsample_Bilinear_ushort2)
        /*0098*/ 	.word	0x00000016


	//----- nvinfo : EIATTR_FRAME_SIZE
	.align		4
.L_25:
        /*009c*/ 	.byte	0x04, 0x11
        /*009e*/ 	.short	(.L_27 - .L_26)
	.align		4
.L_26:
        /*00a0*/ 	.word	index@($__internal_1_$__cuda_sm3x_div_rn_noftz_f32_slowpath)
        /*00a4*/ 	.word	0x00000000


	//----- nvinfo : EIATTR_FRAME_SIZE
	.align		4
.L_27:
        /*00a8*/ 	.byte	0x04, 0x11
        /*00aa*/ 	.short	(.L_29 - .L_28)
	.align		4
.L_28:
        /*00ac*/ 	.word	index@(Subsample_Bilinear_ushort2)
        /*00b0*/ 	.word	0x00000000


	//----- nvinfo : EIATTR_REGCOUNT
	.align		4
.L_29:
        /*00b4*/ 	.byte	0x04, 0x2f
        /*00b6*/ 	.short	(.L_31 - .L_30)
	.align		4
.L_30:
        /*00b8*/ 	.word	index@(Subsample_Bilinear_ushort4)
        /*00bc*/ 	.word	0x0000001a


	//----- nvinfo : EIATTR_FRAME_SIZE
	.align		4
.L_31:
        /*00c0*/ 	.byte	0x04, 0x11
        /*00c2*/ 	.short	(.L_33 - .L_32)
	.align		4
.L_32:
        /*00c4*/ 	.word	index@($__internal_0_$__cuda_sm3x_div_rn_noftz_f32_slowpath)
        /*00c8*/ 	.word	0x00000000


	//----- nvinfo : EIATTR_FRAME_SIZE
	.align		4
.L_33:
        /*00cc*/ 	.byte	0x04, 0x11
        /*00ce*/ 	.short	(.L_35 - .L_34)
	.align		4
.L_34:
        /*00d0*/ 	.word	index@(Subsample_Bilinear_ushort4)
        /*00d4*/ 	.word	0x00000000


	//----- nvinfo : EIATTR_MIN_STACK_SIZE
	.align		4
.L_35:
        /*00d8*/ 	.byte	0x04, 0x12
        /*00da*/ 	.short	(.L_37 - .L_36)
	.align		4
.L_36:
        /*00dc*/ 	.word	index@(Subsample_Bilinear_ushort4)
        /*00e0*/ 	.word	0x00000000


	//----- nvinfo : EIATTR_MIN_STACK_SIZE
	.align		4
.L_37:
        /*00e4*/ 	.byte	0x04, 0x12
        /*00e6*/ 	.short	(.L_39 - .L_38)
	.align		4
.L_38:
        /*00e8*/ 	.word	index@(Subsample_Bilinear_ushort2)
        /*00ec*/ 	.word	0x00000000


	//----- nvinfo : EIATTR_MIN_STACK_SIZE
	.align		4
.L_39:
        /*00f0*/ 	.byte	0x04, 0x12
        /*00f2*/ 	.short	(.L_41 - .L_40)
	.align		4
.L_40:
        /*00f4*/ 	.word	index@(Subsample_Bilinear_ushort)
        /*00f8*/ 	.word	0x00000000


	//----- nvinfo : EIATTR_MIN_STACK_SIZE
	.align		4
.L_41:
        /*00fc*/ 	.byte	0x04, 0x12
        /*00fe*/ 	.short	(.L_43 - .L_42)
	.align		4
.L_42:
        /*0100*/ 	.word	index@(Subsample_Bilinear_uchar4)
        /*0104*/ 	.word	0x00000000


	//----- nvinfo : EIATTR_MIN_STACK_SIZE
	.align		4
.L_43:
        /*0108*/ 	.byte	0x04, 0x12
        /*010a*/ 	.short	(.L_45 - .L_44)
	.align		4
.L_44:
        /*010c*/ 	.word	index@(Subsample_Bilinear_uchar2)
        /*0110*/ 	.word	0x00000000


	//----- nvinfo : EIATTR_MIN_STACK_SIZE
	.align		4
.L_45:
        /*0114*/ 	.byte	0x04, 0x12
        /*0116*/ 	.short	(.L_47 - .L_46)
	.align		4
.L_46:
        /*0118*/ 	.word	index@(Subsample_Bilinear_uchar)
        /*011c*/ 	.word	0x00000000
.L_47:


//--------------------- .nv.compat                --------------------------
	.section	.nv.compat,"",@"SHT_CUDA_COMPAT_INFO"
	.align	4
        /*0000*/ 	.byte	0x02, 0x09, 0x00, 0x00, 0x02, 0x02, 0x02, 0x00, 0x02, 0x05, 0x05, 0x00, 0x03, 0x07, 0x01, 0x01
        /*0010*/ 	.byte	0x02, 0x03, 0x00, 0x00, 0x02, 0x06, 0x01, 0x00, 0x04, 0x0b, 0x08, 0x00, 0x01, 0x00, 0x00, 0x00
        /*0020*/ 	.byte	0x00, 0x00, 0x00, 0x00


//--------------------- .nv.info.Subsample_Bilinear_ushort4 --------------------------
	.section	.nv.info.Subsample_Bilinear_ushort4,"",@"SHT_CUDA_INFO"
	.sectionflags	@""
	.align	4


	//----- nvinfo : EIATTR_CUDA_API_VERSION
	.align		4
        /*0000*/ 	.byte	0x04, 0x37
        /*0002*/ 	.short	(.L_49 - .L_48)
.L_48:
        /*0004*/ 	.word	0x00000082


	//----- nvinfo : EIATTR_KPARAM_INFO
	.align		4
.L_49:
        /*0008*/ 	.byte	0x04, 0x17
        /*000a*/ 	.short	(.L_51 - .L_50)
.L_50:
        /*000c*/ 	.word	0x00000000
        /*0010*/ 	.short	0x0006
        /*0012*/ 	.short	0x0020
        /*0014*/ 	.byte	0x00, 0xf0, 0x11, 0x00


	//----- nvinfo : EIATTR_KPARAM_INFO
	.align		4
.L_51:
        /*0018*/ 	.byte	0x04, 0x17
        /*001a*/ 	.short	(.L_53 - .L_52)
.L_52:
        /*001c*/ 	.word	0x00000000
        /*0020*/ 	.short	0x0005
        /*0022*/ 	.short	0x001c
        /*0024*/ 	.byte	0x00, 0xf0, 0x11, 0x00


	//----- nvinfo : EIATTR_KPARAM_INFO
	.align		4
.L_53:
        /*0028*/ 	.byte	0x04, 0x17
        /*002a*/ 	.short	(.L_55 - .L_54)
.L_54:
        /*002c*/ 	.word	0x00000000
        /*0030*/ 	.short	0x0004
        /*0032*/ 	.short	0x0018
        /*0034*/ 	.byte	0x00, 0xf0, 0x11, 0x00


	//----- nvinfo : EIATTR_KPARAM_INFO
	.align		4
.L_55:
        /*0038*/ 	.byte	0x04, 0x17
        /*003a*/ 	.short	(.L_57 - .L_56)
.L_56:
        /*003c*/ 	.word	0x00000000
        /*0040*/ 	.short	0x0003
        /*0042*/ 	.short	0x0014
        /*0044*/ 	.byte	0x00, 0xf0, 0x11, 0x00


	//----- nvinfo : EIATTR_KPARAM_INFO
	.align		4
.L_57:
        /*0048*/ 	.byte	0x04, 0x17
        /*004a*/ 	.short	(.L_59 - .L_58)
.L_58:
        /*004c*/ 	.word	0x00000000
        /*0050*/ 	.short	0x0002
        /*0052*/ 	.short	0x0010
        /*0054*/ 	.byte	0x00, 0xf0, 0x11, 0x00


	//----- nvinfo : EIATTR_KPARAM_INFO
	.align		4
.L_59:
        /*0058*/ 	.byte	0x04, 0x17
        /*005a*/ 	.short	(.L_61 - .L_60)
.L_60:
        /*005c*/ 	.word	0x00000000
        /*0060*/ 	.short	0x0001
        /*0062*/ 	.short	0x0008
        /*0064*/ 	.byte	0x00, 0xf5, 0x21, 0x00


	//----- nvinfo : EIATTR_KPARAM_INFO
	.align		4
.L_61:
        /*0068*/ 	.byte	0x04, 0x17
        /*006a*/ 	.short	(.L_63 - .L_62)
.L_62:
        /*006c*/ 	.word	0x00000000
        /*0070*/ 	.short	0x0000
        /*0072*/ 	.short	0x0000
        /*0074*/ 	.byte	0x00, 0xf0, 0x21, 0x00


	//----- nvinfo : EIATTR_SPARSE_MMA_MASK
	.align		4
.L_63:
        /*0078*/ 	.byte	0x03, 0x50
        /*007a*/ 	.short	0x0000


	//----- nvinfo : EIATTR_MAXREG_COUNT
	.align		4
        /*007c*/ 	.byte	0x03, 0x1b
        /*007e*/ 	.short	0x00ff


	//----- nvinfo : EIATTR_MERCURY_ISA_VERSION
	.align		4
        /*0080*/ 	.byte	0x03, 0x5f
        /*0082*/ 	.short	0x0101


	//----- nvinfo : EIATTR_VRC_CTA_INIT_COUNT
	.align		4
        /*0084*/ 	.byte	0x02, 0x4a
	.zero		1
	.zero		1


	//----- nvinfo : EIATTR_EXIT_INSTR_OFFSETS
	.align		4
        /*0088*/ 	.byte	0x04, 0x1c
        /*008a*/ 	.short	(.L_65 - .L_64)


	//   ....[0]....
.L_64:
        /*008c*/ 	.word	0x000000c0


	//   ....[1]....
        /*0090*/ 	.word	0x00000860


	//----- nvinfo : EIATTR_CRS_STACK_SIZE
	.align		4
.L_65:
        /*0094*/ 	.byte	0x04, 0x1e
        /*0096*/ 	.short	(.L_67 - .L_66)
.L_66:
        /*0098*/ 	.word	0x00000000


	//----- nvinfo : EIATTR_CBANK_PARAM_SIZE
	.align		4
.L_67:
        /*009c*/ 	.byte	0x03, 0x19
        /*009e*/ 	.short	0x0024


	//----- nvinfo : EIATTR_PARAM_CBANK
	.align		4
        /*00a0*/ 	.byte	0x04, 0x0a
        /*00a2*/ 	.short	(.L_69 - .L_68)
	.align		4
.L_68:
        /*00a4*/ 	.word	index@(.nv.constant0.Subsample_Bilinear_ushort4)
        /*00a8*/ 	.short	0x0380
        /*00aa*/ 	.short	0x0024


	//----- nvinfo : EIATTR_SW_WAR
	.align		4
.L_69:
        /*00ac*/ 	.byte	0x04, 0x36
        /*00ae*/ 	.short	(.L_71 - .L_70)
.L_70:
        /*00b0*/ 	.word	0x00000008
.L_71:


//--------------------- .nv.info.Subsample_Bilinear_ushort2 --------------------------
	.section	.nv.info.Subsample_Bilinear_ushort2,"",@"SHT_CUDA_INFO"
	.sectionflags	@""
	.align	4


	//----- nvinfo : EIATTR_CUDA_API_VERSION
	.align		4
        /*0000*/ 	.byte	0x04, 0x37
        /*0002*/ 	.short	(.L_73 - .L_72)
.L_72:
        /*0004*/ 	.word	0x00000082


	//----- nvinfo : EIATTR_KPARAM_INFO
	.align		4
.L_73:
        /*0008*/ 	.byte	0x04, 0x17
        /*000a*/ 	.short	(.L_75 - .L_74)
.L_74:
        /*000c*/ 	.word	0x00000000
        /*0010*/ 	.short	0x0006
        /*0012*/ 	.short	0x0020
        /*0014*/ 	.byte	0x00, 0xf0, 0x11, 0x00


	//----- nvinfo : EIATTR_KPARAM_INFO
	.align		4
.L_75:
        /*0018*/ 	.byte	0x04, 0x17
        /*001a*/ 	.short	(.L_77 - .L_76)
.L_76:
        /*001c*/ 	.word	0x00000000
        /*0020*/ 	.short	0x0005
        /*0022*/ 	.short	0x001c
        /*0024*/ 	.byte	0x00, 0xf0, 0x11, 0x00


	//----- nvinfo : EIATTR_KPARAM_INFO
	.align		4
.L_77:
        /*0028*/ 	.byte	0x04, 0x17
        /*002a*/ 	.short	(.L_79 - .L_78)
.L_78:
        /*002c*/ 	.word	0x00000000
        /*0030*/ 	.short	0x0004
        /*0032*/ 	.short	0x0018
        /*0034*/ 	.byte	0x00, 0xf0, 0x11, 0x00


	//----- nvinfo : EIATTR_KPARAM_INFO
	.align		4
.L_79:
        /*0038*/ 	.byte	0x04, 0x17
        /*003a*/ 	.short	(.L_81 - .L_80)
.L_80:
        /*003c*/ 	.word	0x00000000
        /*0040*/ 	.short	0x0003
        /*0042*/ 	.short	0x0014
        /*0044*/ 	.byte	0x00, 0xf0, 0x11, 0x00


	//----- nvinfo : EIATTR_KPARAM_INFO
	.align		4
.L_81:
        /*0048*/ 	.byte	0x04, 0x17
        /*004a*/ 	.short	(.L_83 - .L_82)
.L_82:
        /*004c*/ 	.word	0x00000000
        /*0050*/ 	.short	0x0002
        /*0052*/ 	.short	0x0010
        /*0054*/ 	.byte	0x00, 0xf0, 0x11, 0x00


	//----- nvinfo : EIATTR_KPARAM_INFO
	.align		4
.L_83:
        /*0058*/ 	.byte	0x04, 0x17
        /*005a*/ 	.short	(.L_85 - .L_84)
.L_84:
        /*005c*/ 	.word	0x00000000
        /*0060*/ 	.short	0x0001
        /*0062*/ 	.short	0x0008
        /*0064*/ 	.byte	0x00, 0xf5, 0x21, 0x00


	//----- nvinfo : EIATTR_KPARAM_INFO
	.align		4
.L_85:
        /*0068*/ 	.byte	0x04, 0x17
        /*006a*/ 	.short	(.L_87 - .L_86)
.L_86:
        /*006c*/ 	.word	0x00000000
        /*0070*/ 	.short	0x0000
        /*0072*/ 	.short	0x0000
        /*0074*/ 	.byte	0x00, 0xf0, 0x21, 0x00


	//----- nvinfo : EIATTR_SPARSE_MMA_MASK
	.align		4
.L_87:
        /*0078*/ 	.byte	0x03, 0x50
        /*007a*/ 	.short	0x0000


	//----- nvinfo : EIATTR_MAXREG_COUNT
	.align		4
        /*007c*/ 	.byte	0x03, 0x1b
        /*007e*/ 	.short	0x00ff


	//----- nvinfo : EIATTR_MERCURY_ISA_VERSION
	.align		4
        /*0080*/ 	.byte	0x03, 0x5f
        /*0082*/ 	.short	0x0101


	//----- nvinfo : EIATTR_VRC_CTA_INIT_COUNT
	.align		4
        /*0084*/ 	.byte	0x02, 0x4a
	.zero		1
	.zero		1


	//----- nvinfo : EIATTR_EXIT_INSTR_OFFSETS
	.align		4
        /*0088*/ 	.byte	0x04, 0x1c
        /*008a*/ 	.short	(.L_89 - .L_88)


	//   ....[0]....
.L_88:
        /*008c*/ 	.word	0x000000c0


	//   ....[1]....
        /*0090*/ 	.word	0x00000770


	//----- nvinfo : EIATTR_CRS_STACK_SIZE
	.align		4
.L_89:
        /*0094*/ 	.byte	0x04, 0x1e
        /*0096*/ 	.short	(.L_91 - .L_90)
.L_90:
        /*0098*/ 	.word	0x00000000


	//----- nvinfo : EIATTR_CBANK_PARAM_SIZE
	.align		4
.L_91:
        /*009c*/ 	.byte	0x03, 0x19
        /*009e*/ 	.short	0x0024


	//----- nvinfo : EIATTR_PARAM_CBANK
	.align		4
        /*00a0*/ 	.byte	0x04, 0x0a
        /*00a2*/ 	.short	(.L_93 - .L_92)
	.align		4
.L_92:
        /*00a4*/ 	.word	index@(.nv.constant0.Subsample_Bilinear_ushort2)
        /*00a8*/ 	.short	0x0380
        /*00aa*/ 	.short	0x0024


	//----- nvinfo : EIATTR_SW_WAR
	.align		4
.L_93:
        /*00ac*/ 	.byte	0x04, 0x36
        /*00ae*/ 	.short	(.L_95 - .L_94)
.L_94:
        /*00b0*/ 	.word	0x00000008
.L_95:


//--------------------- .nv.info.Subsample_Bilinear_ushort --------------------------
	.section	.nv.info.Subsample_Bilinear_ushort,"",@"SHT_CUDA_INFO"
	.sectionflags	@""
	.align	4


	//----- nvinfo : EIATTR_CUDA_API_VERSION
	.align		4
        /*0000*/ 	.byte	0x04, 0x37
        /*0002*/ 	.short	(.L_97 - .L_96)
.L_96:
        /*0004*/ 	.word	0x00000082


	//----- nvinfo : EIATTR_KPARAM_INFO
	.align		4
.L_97:
        /*0008*/ 	.byte	0x04, 0x17
        /*000a*/ 	.short	(.L_99 - .L_98)
.L_98:
        /*000c*/ 	.word	0x00000000
        /*0010*/ 	.short	0x0006
        /*0012*/ 	.short	0x0020
        /*0014*/ 	.byte	0x00, 0xf0, 0x11, 0x00


	//----- nvinfo : EIATTR_KPARAM_INFO
	.align		4
.L_99:
        /*0018*/ 	.byte	0x04, 0x17
        /*001a*/ 	.short	(.L_101 - .L_100)
.L_100:
        /*001c*/ 	.word	0x00000000
        /*0020*/ 	.short	0x0005
        /*0022*/ 	.short	0x001c
        /*0024*/ 	.byte	0x00, 0xf0, 0x11, 0x00


	//----- nvinfo : EIATTR_KPARAM_INFO
	.align		4
.L_101:
        /*0028*/ 	.byte	0x04, 0x17
        /*002a*/ 	.short	(.L_103 - .L_102)
.L_102:
        /*002c*/ 	.word	0x00000000
        /*0030*/ 	.short	0x0004
        /*0032*/ 	.short	0x0018
        /*0034*/ 	.byte	0x00, 0xf0, 0x11, 0x00


	//----- nvinfo : EIATTR_KPARAM_INFO
	.align		4
.L_103:
        /*0038*/ 	.byte	0x04, 0x17
        /*003a*/ 	.short	(.L_105 - .L_104)
.L_104:
        /*003c*/ 	.word	0x00000000
        /*0040*/ 	.short	0x0003
        /*0042*/ 	.short	0x0014
        /*0044*/ 	.byte	0x00, 0xf0, 0x11, 0x00


	//----- nvinfo : EIATTR_KPARAM_INFO
	.align		4
.L_105:
        /*0048*/ 	.byte	0x04, 0x17
        /*004a*/ 	.short	(.L_107 - .L_106)
.L_106:
        /*004c*/ 	.word	0x00000000
        /*0050*/ 	.short	0x0002
        /*0052*/ 	.short	0x0010
        /*0054*/ 	.byte	0x00, 0xf0, 0x11, 0x00


	//----- nvinfo : EIATTR_KPARAM_INFO
	.align		4
.L_107:
        /*0058*/ 	.byte	0x04, 0x17
        /*005a*/ 	.short	(.L_109 - .L_108)
.L_108:
        /*005c*/ 	.word	0x00000000
        /*0060*/ 	.short	0x0001
        /*0062*/ 	.short	0x0008
        /*0064*/ 	.byte	0x00, 0xf5, 0x21, 0x00


	//----- nvinfo : EIATTR_KPARAM_INFO
	.align		4
.L_109:
        /*0068*/ 	.byte	0x04, 0x17
        /*006a*/ 	.short	(.L_111 - .L_110)
.L_110:
        /*006c*/ 	.word	0x00000000
        /*0070*/ 	.short	0x0000
        /*0072*/ 	.short	0x0000
        /*0074*/ 	.byte	0x00, 0xf0, 0x21, 0x00


	//----- nvinfo : EIATTR_SPARSE_MMA_MASK
	.align		4
.L_111:
        /*0078*/ 	.byte	0x03, 0x50
        /*007a*/ 	.short	0x0000


	//----- nvinfo : EIATTR_MAXREG_COUNT
	.align		4
        /*007c*/ 	.byte	0x03, 0x1b
        /*007e*/ 	.short	0x00ff


	//----- nvinfo : EIATTR_MERCURY_ISA_VERSION
	.align		4
        /*0080*/ 	.byte	0x03, 0x5f
        /*0082*/ 	.short	0x0101


	//----- nvinfo : EIATTR_VRC_CTA_INIT_COUNT
	.align		4
        /*0084*/ 	.byte	0x02, 0x4a
	.zero		1
	.zero		1


	//----- nvinfo : EIATTR_EXIT_INSTR_OFFSETS
	.align		4
        /*0088*/ 	.byte	0x04, 0x1c
        /*008a*/ 	.short	(.L_113 - .L_112)


	//   ....[0]....
.L_112:
        /*008c*/ 	.word	0x000000c0


	//   ....[1]....
        /*0090*/ 	.word	0x000006e0


	//----- nvinfo : EIATTR_CRS_STACK_SIZE
	.align		4
.L_113:
        /*0094*/ 	.byte	0x04, 0x1e
        /*0096*/ 	.short	(.L_115 - .L_114)
.L_114:
        /*0098*/ 	.word	0x00000000


	//----- nvinfo : EIATTR_CBANK_PARAM_SIZE
	.align		4
.L_115:
        /*009c*/ 	.byte	0x03, 0x19
        /*009e*/ 	.short	0x0024


	//----- nvinfo : EIATTR_PARAM_CBANK
	.align		4
        /*00a0*/ 	.byte	0x04, 0x0a
        /*00a2*/ 	.short	(.L_117 - .L_116)
	.align		4
.L_116:
        /*00a4*/ 	.word	index@(.nv.constant0.Subsample_Bilinear_ushort)
        /*00a8*/ 	.short	0x0380
        /*00aa*/ 	.short	0x0024


	//----- nvinfo : EIATTR_SW_WAR
	.align		4
.L_117:
        /*00ac*/ 	.byte	0x04, 0x36
        /*00ae*/ 	.short	(.L_119 - .L_118)
.L_118:
        /*00b0*/ 	.word	0x00000008
.L_119:


//--------------------- .nv.info.Subsample_Bilinear_uchar4 --------------------------
	.section	.nv.info.Subsample_Bilinear_uchar4,"",@"SHT_CUDA_INFO"
	.sectionflags	@""
	.align	4


	//----- nvinfo : EIATTR_CUDA_API_VERSION
	.align		4
        /*0000*/ 	.byte	0x04, 0x37
        /*0002*/ 	.short	(.L_121 - .L_120)
.L_120:
        /*0004*/ 	.word	0x00000082


	//----- nvinfo : EIATTR_KPARAM_INFO
	.align		4
.L_121:
        /*0008*/ 	.byte	0x04, 0x17
        /*000a*/ 	.short	(.L_123 - .L_122)
.L_122:
        /*000c*/ 	.word	0x00000000
        /*0010*/ 	.short	0x0006
        /*0012*/ 	.short	0x0020
        /*0014*/ 	.byte	0x00, 0xf0, 0x11, 0x00


	//----- nvinfo : EIATTR_KPARAM_INFO
	.align		4
.L_123:
        /*0018*/ 	.byte	0x04, 0x17
        /*001a*/ 	.short	(.L_125 - .L_124)
.L_124:
        /*001c*/ 	.word	0x00000000
        /*0020*/ 	.short	0x0005
        /*0022*/ 	.short	0x001c
        /*0024*/ 	.byte	0x00, 0xf0, 0x11, 0x00


	//----- nvinfo : EIATTR_KPARAM_INFO
	.align		4
.L_125:
        /*0028*/ 	.byte	0x04, 0x17
        /*002a*/ 	.short	(.L_127 - .L_126)
.L_126:
        /*002c*/ 	.word	0x00000000
        /*0030*/ 	.short	0x0004
        /*0032*/ 	.short	0x0018
        /*0034*/ 	.byte	0x00, 0xf0, 0x11, 0x00


	//----- nvinfo : EIATTR_KPARAM_INFO
	.align		4
.L_127:
        /*0038*/ 	.byte	0x04, 0x17
        /*003a*/ 	.short	(.L_129 - .L_128)
.L_128:
        /*003c*/ 	.word	0x00000000
        /*0040*/ 	.short	0x0003
        /*0042*/ 	.short	0x0014
        /*0044*/ 	.byte	0x00, 0xf0, 0x11, 0x00


	//----- nvinfo : EIATTR_KPARAM_INFO
	.align		4
.L_129:
        /*0048*/ 	.byte	0x04, 0x17
        /*004a*/ 	.short	(.L_131 - .L_130)
.L_130:
        /*004c*/ 	.word	0x00000000
        /*0050*/ 	.short	0x0002
        /*0052*/ 	.short	0x0010
        /*0054*/ 	.byte	0x00, 0xf0, 0x11, 0x00


	//----- nvinfo : EIATTR_KPARAM_INFO
	.align		4
.L_131:
        /*0058*/ 	.byte	0x04, 0x17
        /*005a*/ 	.short	(.L_133 - .L_132)
.L_132:
        /*005c*/ 	.word	0x00000000
        /*0060*/ 	.short	0x0001
        /*0062*/ 	.short	0x0008
        /*0064*/ 	.byte	0x00, 0xf5, 0x21, 0x00


	//----- nvinfo : EIATTR_KPARAM_INFO
	.align		4
.L_133:
        /*0068*/ 	.byte	0x04, 0x17
        /*006a*/ 	.short	(.L_135 - .L_134)
.L_134:
        /*006c*/ 	.word	0x00000000
        /*0070*/ 	.short	0x0000
        /*0072*/ 	.short	0x0000
        /*0074*/ 	.byte	0x00, 0xf0, 0x21, 0x00


	//----- nvinfo : EIATTR_SPARSE_MMA_MASK
	.align		4
.L_135:
        /*0078*/ 	.byte	0x03, 0x50
        /*007a*/ 	.short	0x0000


	//----- nvinfo : EIATTR_MAXREG_COUNT
	.align		4
        /*007c*/ 	.byte	0x03, 0x1b
        /*007e*/ 	.short	0x00ff


	//----- nvinfo : EIATTR_MERCURY_ISA_VERSION
	.align		4
        /*0080*/ 	.byte	0x03, 0x5f
        /*0082*/ 	.short	0x0101


	//----- nvinfo : EIATTR_VRC_CTA_INIT_COUNT
	.align		4
        /*0084*/ 	.byte	0x02, 0x4a
	.zero		1
	.zero		1


	//----- nvinfo : EIATTR_EXIT_INSTR_OFFSETS
	.align		4
        /*0088*/ 	.byte	0x04, 0x1c
        /*008a*/ 	.short	(.L_137 - .L_136)


	//   ....[0]....
.L_136:
        /*008c*/ 	.word	0x000000c0


	//   ....[1]....
        /*0090*/ 	.word	0x00000870


	//----- nvinfo : EIATTR_CRS_STACK_SIZE
	.align		4
.L_137:
        /*0094*/ 	.byte	0x04, 0x1e
        /*0096*/ 	.short	(.L_139 - .L_138)
.L_138:
        /*0098*/ 	.word	0x00000000


	//----- nvinfo : EIATTR_CBANK_PARAM_SIZE
	.align		4
.L_139:
        /*009c*/ 	.byte	0x03, 0x19
        /*009e*/ 	.short	0x0024


	//----- nvinfo : EIATTR_PARAM_CBANK
	.align		4
        /*00a0*/ 	.byte	0x04, 0x0a
        /*00a2*/ 	.short	(.L_141 - .L_140)
	.align		4
.L_140:
        /*00a4*/ 	.word	index@(.nv.constant0.Subsample_Bilinear_uchar4)
        /*00a8*/ 	.short	0x0380
        /*00aa*/ 	.short	0x0024


	//----- nvinfo : EIATTR_SW_WAR
	.align		4
.L_141:
        /*00ac*/ 	.byte	0x04, 0x36
        /*00ae*/ 	.short	(.L_143 - .L_142)
.L_142:
        /*00b0*/ 	.word	0x00000008
.L_143:


//--------------------- .nv.info.Subsample_Bilinear_uchar2 --------------------------
	.section	.nv.info.Subsample_Bilinear_uchar2,"",@"SHT_CUDA_INFO"
	.sectionflags	@""
	.align	4


	//----- nvinfo : EIATTR_CUDA_API_VERSION
	.align		4
        /*0000*/ 	.byte	0x04, 0x37
        /*0002*/ 	.short	(.L_145 - .L_144)
.L_144:
        /*0004*/ 	.word	0x00000082


	//----- nvinfo : EIATTR_KPARAM_INFO
	.align		4
.L_145:
        /*0008*/ 	.byte	0x04, 0x17
        /*000a*/ 	.short	(.L_147 - .L_146)
.L_146:
        /*000c*/ 	.word	0x00000000
        /*0010*/ 	.short	0x0006
        /*0012*/ 	.short	0x0020
        /*0014*/ 	.byte	0x00, 0xf0, 0x11, 0x00


	//----- nvinfo : EIATTR_KPARAM_INFO
	.align		4
.L_147:
        /*0018*/ 	.byte	0x04, 0x17
        /*001a*/ 	.short	(.L_149 - .L_148)
.L_148:
        /*001c*/ 	.word	0x00000000
        /*0020*/ 	.short	0x0005
        /*0022*/ 	.short	0x001c
        /*0024*/ 	.byte	0x00, 0xf0, 0x11, 0x00


	//----- nvinfo : EIATTR_KPARAM_INFO
	.align		4
.L_149:
        /*0028*/ 	.byte	0x04, 0x17
        /*002a*/ 	.short	(.L_151 - .L_150)
.L_150:
        /*002c*/ 	.word	0x00000000
        /*0030*/ 	.short	0x0004
        /*0032*/ 	.short	0x0018
        /*0034*/ 	.byte	0x00, 0xf0, 0x11, 0x00


	//----- nvinfo : EIATTR_KPARAM_INFO
	.align		4
.L_151:
        /*0038*/ 	.byte	0x04, 0x17
        /*003a*/ 	.short	(.L_153 - .L_152)
.L_152:
        /*003c*/ 	.word	0x00000000
        /*0040*/ 	.short	0x0003
        /*0042*/ 	.short	0x0014
        /*0044*/ 	.byte	0x00, 0xf0, 0x11, 0x00


	//----- nvinfo : EIATTR_KPARAM_INFO
	.align		4
.L_153:
        /*0048*/ 	.byte	0x04, 0x17
        /*004a*/ 	.short	(.L_155 - .L_154)
.L_154:
        /*004c*/ 	.word	0x00000000
        /*0050*/ 	.short	0x0002
        /*0052*/ 	.short	0x0010
        /*0054*/ 	.byte	0x00, 0xf0, 0x11, 0x00


	//----- nvinfo : EIATTR_KPARAM_INFO
	.align		4
.L_155:
        /*0058*/ 	.byte	0x04, 0x17
        /*005a*/ 	.short	(.L_157 - .L_156)
.L_156:
        /*005c*/ 	.word	0x00000000
        /*0060*/ 	.short	0x0001
        /*0062*/ 	.short	0x0008
        /*0064*/ 	.byte	0x00, 0xf5, 0x21, 0x00


	//----- nvinfo : EIATTR_KPARAM_INFO
	.align		4
.L_157:
        /*0068*/ 	.byte	0x04, 0x17
        /*006a*/ 	.short	(.L_159 - .L_158)
.L_158:
        /*006c*/ 	.word	0x00000000
        /*0070*/ 	.short	0x0000
        /*0072*/ 	.short	0x0000
        /*0074*/ 	.byte	0x00, 0xf0, 0x21, 0x00


	//----- nvinfo : EIATTR_SPARSE_MMA_MASK
	.align		4
.L_159:
        /*0078*/ 	.byte	0x03, 0x50
        /*007a*/ 	.short	0x0000


	//----- nvinfo : EIATTR_MAXREG_COUNT
	.align		4
        /*007c*/ 	.byte	0x03, 0x1b
        /*007e*/ 	.short	0x00ff


	//----- nvinfo : EIATTR_MERCURY_ISA_VERSION
	.align		4
        /*0080*/ 	.byte	0x03, 0x5f
        /*0082*/ 	.short	0x0101


	//----- nvinfo : EIATTR_VRC_CTA_INIT_COUNT
	.align		4
        /*0084*/ 	.byte	0x02, 0x4a
	.zero		1
	.zero		1


	//----- nvinfo : EIATTR_EXIT_INSTR_OFFSETS
	.align		4
        /*0088*/ 	.byte	0x04, 0x1c
        /*008a*/ 	.short	(.L_161 - .L_160)


	//   ....[0]....
.L_160:
        /*008c*/ 	.word	0x000000c0


	//   ....[1]....
        /*0090*/ 	.word	0x00000770


	//----- nvinfo : EIATTR_CRS_STACK_SIZE
	.align		4
.L_161:
        /*0094*/ 	.byte	0x04, 0x1e
        /*0096*/ 	.short	(.L_163 - .L_162)
.L_162:
        /*0098*/ 	.word	0x00000000


	//----- nvinfo : EIATTR_CBANK_PARAM_SIZE
	.align		4
.L_163:
        /*009c*/ 	.byte	0x03, 0x19
        /*009e*/ 	.short	0x0024


	//----- nvinfo : EIATTR_PARAM_CBANK
	.align		4
        /*00a0*/ 	.byte	0x04, 0x0a
        /*00a2*/ 	.short	(.L_165 - .L_164)
	.align		4
.L_164:
        /*00a4*/ 	.word	index@(.nv.constant0.Subsample_Bilinear_uchar2)
        /*00a8*/ 	.short	0x0380
        /*00aa*/ 	.short	0x0024


	//----- nvinfo : EIATTR_SW_WAR
	.align		4
.L_165:
        /*00ac*/ 	.byte	0x04, 0x36
        /*00ae*/ 	.short	(.L_167 - .L_166)
.L_166:
        /*00b0*/ 	.word	0x00000008
.L_167:


//--------------------- .nv.info.Subsample_Bilinear_uchar --------------------------
	.section	.nv.info.Subsample_Bilinear_uchar,"",@"SHT_CUDA_INFO"
	.sectionflags	@""
	.align	4


	//----- nvinfo : EIATTR_CUDA_API_VERSION
	.align		4
        /*0000*/ 	.byte	0x04, 0x37
        /*0002*/ 	.short	(.L_169 - .L_168)
.L_168:
        /*0004*/ 	.word	0x00000082


	//----- nvinfo : EIATTR_KPARAM_INFO
	.align		4
.L_169:
        /*0008*/ 	.byte	0x04, 0x17
        /*000a*/ 	.short	(.L_171 - .L_170)
.L_170:
        /*000c*/ 	.word	0x00000000
        /*0010*/ 	.short	0x0006
        /*0012*/ 	.short	0x0020
        /*0014*/ 	.byte	0x00, 0xf0, 0x11, 0x00


	//----- nvinfo : EIATTR_KPARAM_INFO
	.align		4
.L_171:
        /*0018*/ 	.byte	0x04, 0x17
        /*001a*/ 	.short	(.L_173 - .L_172)
.L_172:
        /*001c*/ 	.word	0x00000000
        /*0020*/ 	.short	0x0005
        /*0022*/ 	.short	0x001c
        /*0024*/ 	.byte	0x00, 0xf0, 0x11, 0x00


	//----- nvinfo : EIATTR_KPARAM_INFO
	.align		4
.L_173:
        /*0028*/ 	.byte	0x04, 0x17
        /*002a*/ 	.short	(.L_175 - .L_174)
.L_174:
        /*002c*/ 	.word	0x00000000
        /*0030*/ 	.short	0x0004
        /*0032*/ 	.short	0x0018
        /*0034*/ 	.byte	0x00, 0xf0, 0x11, 0x00


	//----- nvinfo : EIATTR_KPARAM_INFO
	.align		4
.L_175:
        /*0038*/ 	.byte	0x04, 0x17
        /*003a*/ 	.short	(.L_177 - .L_176)
.L_176:
        /*003c*/ 	.word	0x00000000
        /*0040*/ 	.short	0x0003
        /*0042*/ 	.short	0x0014
        /*0044*/ 	.byte	0x00, 0xf0, 0x11, 0x00


	//----- nvinfo : EIATTR_KPARAM_INFO
	.align		4
.L_177:
        /*0048*/ 	.byte	0x04, 0x17
        /*004a*/ 	.short	(.L_179 - .L_178)
.L_178:
        /*004c*/ 	.word	0x00000000
        /*0050*/ 	.short	0x0002
        /*0052*/ 	.short	0x0010
        /*0054*/ 	.byte	0x00, 0xf0, 0x11, 0x00


	//----- nvinfo : EIATTR_KPARAM_INFO
	.align		4
.L_179:
        /*0058*/ 	.byte	0x04, 0x17
        /*005a*/ 	.short	(.L_181 - .L_180)
.L_180:
        /*005c*/ 	.word	0x00000000
        /*0060*/ 	.short	0x0001
        /*0062*/ 	.short	0x0008
        /*0064*/ 	.byte	0x00, 0xf5, 0x21, 0x00


	//----- nvinfo : EIATTR_KPARAM_INFO
	.align		4
.L_181:
        /*0068*/ 	.byte	0x04, 0x17
        /*006a*/ 	.short	(.L_183 - .L_182)
.L_182:
        /*006c*/ 	.word	0x00000000
        /*0070*/ 	.short	0x0000
        /*0072*/ 	.short	0x0000
        /*0074*/ 	.byte	0x00, 0xf0, 0x21, 0x00


	//----- nvinfo : EIATTR_SPARSE_MMA_MASK
	.align		4
.L_183:
        /*0078*/ 	.byte	0x03, 0x50
        /*007a*/ 	.short	0x0000


	//----- nvinfo : EIATTR_MAXREG_COUNT
	.align		4
        /*007c*/ 	.byte	0x03, 0x1b
        /*007e*/ 	.short	0x00ff


	//----- nvinfo : EIATTR_MERCURY_ISA_VERSION
	.align		4
        /*0080*/ 	.byte	0x03, 0x5f
        /*0082*/ 	.short	0x0101


	//----- nvinfo : EIATTR_VRC_CTA_INIT_COUNT
	.align		4
        /*0084*/ 	.byte	0x02, 0x4a
	.zero		1
	.zero		1


	//----- nvinfo : EIATTR_EXIT_INSTR_OFFSETS
	.align		4
        /*0088*/ 	.byte	0x04, 0x1c
        /*008a*/ 	.short	(.L_185 - .L_184)


	//   ....[0]....
.L_184:
        /*008c*/ 	.word	0x000000c0


	//   ....[1]....
        /*0090*/ 	.word	0x000006f0


	//----- nvinfo : EIATTR_CRS_STACK_SIZE
	.align		4
.L_185:
        /*0094*/ 	.byte	0x04, 0x1e
        /*0096*/ 	.short	(.L_187 - .L_186)
.L_186:
        /*0098*/ 	.word	0x00000000


	//----- nvinfo : EIATTR_CBANK_PARAM_SIZE
	.align		4
.L_187:
        /*009c*/ 	.byte	0x03, 0x19
        /*009e*/ 	.short	0x0024


	//----- nvinfo : EIATTR_PARAM_CBANK
	.align		4
        /*00a0*/ 	.byte	0x04, 0x0a
        /*00a2*/ 	.short	(.L_189 - .L_188)
	.align		4
.L_188:
        /*00a4*/ 	.word	index@(.nv.constant0.Subsample_Bilinear_uchar)
        /*00a8*/ 	.short	0x0380
        /*00aa*/ 	.short	0x0024


	//----- nvinfo : EIATTR_SW_WAR
	.align		4
.L_189:
        /*00ac*/ 	.byte	0x04, 0x36
        /*00ae*/ 	.short	(.L_191 - .L_190)
.L_190:
        /*00b0*/ 	.word	0x00000008
.L_191:


//--------------------- .nv.callgraph             --------------------------
	.section	.nv.callgraph,"",@"SHT_CUDA_CALLGRAPH"
	.align	4
	.sectionentsize	8
	.align		4
        /*0000*/ 	.word	0x00000000
	.align		4
        /*0004*/ 	.word	0xffffffff
	.align		4
        /*0008*/ 	.word	0x00000000
	.align		4
        /*000c*/ 	.word	0xfffffffe
	.align		4
        /*0010*/ 	.word	0x00000000
	.align		4
        /*0014*/ 	.word	0xfffffffd
	.align		4
        /*0018*/ 	.word	0x00000000
	.align		4
        /*001c*/ 	.word	0xfffffffc


//--------------------- .text.Subsample_Bilinear_ushort4 --------------------------
	.section	.text.Subsample_Bilinear_ushort4,"ax",@progbits
	.align	128
        .global         Subsample_Bilinear_ushort4
        .type           Subsample_Bilinear_ushort4,@function
        .size           Subsample_Bilinear_ushort4,(.L_x_78 - Subsample_Bilinear_ushort4)
        .other          Subsample_Bilinear_ushort4,@"STO_CUDA_ENTRY STV_DEFAULT"
Subsample_Bilinear_ushort4:
.text.Subsample_Bilinear_ushort4:
[----:B------:R-:W-:Y:S01]  /*0000*/  LDC R1, c[0x0][0x37c] ;  /* 0x0000df00ff017b82 */ /* 0x000fe20000000800 */
[----:B------:R-:W0:Y:S07]  /*0010*/  S2R R3, SR_TID.Y ;  /* 0x0000000000037919 */ /* 0x000e2e0000002200 */
[----:B------:R-:W1:Y:S01]  /*0020*/  LDC R15, c[0x0][0x360] ;  /* 0x0000d800ff0f7b82 */ /* 0x000e620000000800 */
[----:B------:R-:W2:Y:S01]  /*0030*/  LDCU.64 UR6, c[0x0][0x390] ;  /* 0x00007200ff0677ac */ /* 0x000ea20008000a00 */
[----:B------:R-:W1:Y:S06]  /*0040*/  S2R R0, SR_TID.X ;  /* 0x0000000000007919 */ /* 0x000e6c0000002100 */
[----:B------:R-:W0:Y:S08]  /*0050*/  S2UR UR5, SR_CTAID.Y ;  /* 0x00000000000579c3 */ /* 0x000e300000002600 */
[----:B------:R-:W0:Y:S08]  /*0060*/  LDC R14, c[0x0][0x364] ;  /* 0x0000d900ff0e7b82 */ /* 0x000e300000000800 */
[----:B------:R-:W1:Y:S01]  /*0070*/  S2UR UR4, SR_CTAID.X ;  /* 0x00000000000479c3 */ /* 0x000e620000002500 */
[----:B0-----:R-:W-:-:S05]  /*0080*/  IMAD R14, R14, UR5, R3 ;  /* 0x000000050e0e7c24 */ /* 0x001fca000f8e0203 */
[----:B--2---:R-:W-:Y:S01]  /*0090*/  ISETP.GE.AND P0, PT, R14, UR7, PT ;  /* 0x000000070e007c0c */ /* 0x004fe2000bf06270 */
[----:B-1----:R-:W-:-:S05]  /*00a0*/  IMAD R15, R15, UR4, R0 ;  /* 0x000000040f0f7c24 */ /* 0x002fca000f8e0200 */
[----:B------:R-:W-:-:S13]  /*00b0*/  ISETP.GE.OR P0, PT, R15, UR6, P0 ;  /* 0x000000060f007c0c */ /* 0x000fda0008706670 */
[----:B------:R-:W-:Y:S05]  /*00c0*/  @P0 EXIT ;  /* 0x000000000000094d */ /* 0x000fea0003800000 */
[----:B------:R-:W0:Y:S01]  /*00d0*/  LDCU UR4, c[0x0][0x39c] ;  /* 0x00007380ff0477ac */ /* 0x000e220008000800 */
[----:B------:R-:W-:-:S04]  /*00e0*/  I2FP.F32.S32 R3, UR6 ;  /* 0x0000000600037c45 */ /* 0x000fc80008201400 */
[----:B------:R-:W1:Y:S01]  /*00f0*/  MUFU.RCP R2, R3 ;  /* 0x0000000300027308 */ /* 0x000e620000001000 */
[----:B0-----:R-:W-:-:S07]  /*0100*/  I2FP.F32.S32 R0, UR4 ;  /* 0x0000000400007c45 */ /* 0x001fce0008201400 */
[----:B------:R-:W0:Y:S01]  /*0110*/  FCHK P0, R0, R3 ;  /* 0x0000000300007302 */ /* 0x000e220000000000 */
[----:B-1----:R-:W-:-:S04]  /*0120*/  FFMA R5, -R3, R2, 1 ;  /* 0x3f80000003057423 */ /* 0x002fc80000000102 */
[----:B------:R-:W-:-:S04]  /*0130*/  FFMA R5, R2, R5, R2 ;  /* 0x0000000502057223 */ /* 0x000fc80000000002 */
[----:B------:R-:W-:-:S04]  /*0140*/  FFMA R4, R0, R5, RZ ;  /* 0x0000000500047223 */ /* 0x000fc800000000ff */
[----:B------:R-:W-:-:S04]  /*0150*/  FFMA R2, -R3, R4, R0 ;  /* 0x0000000403027223 */ /* 0x000fc80000000100 */
[----:B------:R-:W-:Y:S01]  /*0160*/  FFMA R4, R5, R2, R4 ;  /* 0x0000000205047223 */ /* 0x000fe20000000004 */
[----:B0-----:R-:W-:Y:S06]  /*0170*/  @!P0 BRA `(.L_x_0) ;  /* 0x0000000000108947 */ /* 0x001fec0003800000 */
[----:B------:R-:W-:Y:S01]  /*0180*/  IMAD.MOV.U32 R2, RZ, RZ, R0 ;  /* 0x000000ffff027224 */ /* 0x000fe200078e0000 */
[----:B------:R-:W-:-:S07]  /*0190*/  MOV R6, 0x1b0 ;  /* 0x000001b000067802 */ /* 0x000fce0000000f00 */
[----:B------:R-:W-:Y:S05]  /*01a0*/  CALL.REL.NOINC `($__internal_0_$__cuda_sm3x_div_rn_noftz_f32_slowpath) ;  /* 0x0000000400b07944 */ /* 0x000fea0003c00000 */
[----:B------:R-:W-:-:S07]  /*01b0*/  IMAD.MOV.U32 R4, RZ, RZ, R8 ;  /* 0x000000ffff047224 */ /* 0x000fce00078e0008 */
.L_x_0:
[----:B------:R-:W0:Y:S02]  /*01c0*/  LDCU UR4, c[0x0][0x394] ;  /* 0x00007280ff0477ac */ /* 0x000e240008000800 */
[----:B0-----:R-:W-:Y:S01]  /*01d0*/  I2FP.F32.U32 R3, UR4 ;  /* 0x0000000400037c45 */ /* 0x001fe20008201000 */
[----:B------:R-:W0:Y:S03]  /*01e0*/  LDCU UR4, c[0x0][0x3a0] ;  /* 0x00007400ff0477ac */ /* 0x000e260008000800 */
[----:B------:R-:W1:Y:S01]  /*01f0*/  MUFU.RCP R2, R3 ;  /* 0x0000000300027308 */ /* 0x000e620000001000 */
[----:B0-----:R-:W-:Y:S01]  /*0200*/  I2FP.F32.S32 R0, UR4 ;  /* 0x0000000400007c45 */ /* 0x001fe20008201400 */
[----:B-1----:R-:W-:-:S06]  /*0210*/  FFMA R5, -R3, R2, 1 ;  /* 0x3f80000003057423 */ /* 0x002fcc0000000102 */
[----:B------:R-:W0:Y:S01]  /*0220*/  FCHK P0, R0, R3 ;  /* 0x0000000300007302 */ /* 0x000e220000000000 */
        /* <DEDUP_REMOVED lines=9> */
.L_x_1:
[----:B------:R-:W-:Y:S01]  /*02c0*/  FADD R2, R4, -1 ;  /* 0xbf80000004027421 */ /* 0x000fe20000000000 */
[----:B------:R-:W-:-:S03]  /*02d0*/  I2FP.F32.U32 R6, R14 ;  /* 0x0000000e00067245 */ /* 0x000fc60000201000 */
[----:B------:R-:W-:Y:S02]  /*02e0*/  FMUL.SAT R2, R2, 0.5 ;  /* 0x3f00000002027820 */ /* 0x000fe40000402000 */
[----:B------:R-:W-:Y:S02]  /*02f0*/  FADD R6, R6, 0.5 ;  /* 0x3f00000006067421 */ /* 0x000fe40000000000 */
[----:B------:R-:W-:-:S04]  /*0300*/  FADD R11, R2, 0.5 ;  /* 0x3f000000020b7421 */ /* 0x000fc80000000000 */
[----:B------:R-:W0:Y:S08]  /*0310*/  MUFU.RCP R0, R11 ;  /* 0x0000000b00007308 */ /* 0x000e300000001000 */
[----:B------:R-:W1:Y:S01]  /*0320*/  FCHK P0, R2, R11 ;  /* 0x0000000b02007302 */ /* 0x000e620000000000 */
[----:B0-----:R-:W-:-:S04]  /*0330*/  FFMA R3, -R11, R0, 1 ;  /* 0x3f8000000b037423 */ /* 0x001fc80000000100 */
[----:B------:R-:W-:Y:S01]  /*0340*/  FFMA R7, R0, R3, R0 ;  /* 0x0000000300077223 */ /* 0x000fe20000000000 */
[----:B------:R-:W-:-:S03]  /*0350*/  I2FP.F32.S32 R0, R15 ;  /* 0x0000000f00007245 */ /* 0x000fc60000201400 */
[----:B------:R-:W-:Y:S02]  /*0360*/  FFMA R8, R2, R7, RZ ;  /* 0x0000000702087223 */ /* 0x000fe400000000ff */
[----:B------:R-:W-:Y:S01]  /*0370*/  FADD R3, R0, 0.5 ;  /* 0x3f00000000037421 */ /* 0x000fe20000000000 */
[----:B------:R-:W-:Y:S01]  /*0380*/  FADD R0, R5, -1 ;  /* 0xbf80000005007421 */ /* 0x000fe20000000000 */
[----:B------:R-:W-:Y:S01]  /*0390*/  FFMA R9, -R11, R8, R2 ;  /* 0x000000080b097223 */ /* 0x000fe20000000102 */
[----:B------:R-:W-:Y:S01]  /*03a0*/  FMUL R5, R6, R5 ;  /* 0x0000000506057220 */ /* 0x000fe20000400000 */
[----:B------:R-:W-:Y:S01]  /*03b0*/  FMUL R4, R3, R4 ;  /* 0x0000000403047220 */ /* 0x000fe20000400000 */
[----:B------:R-:W-:Y:S01]  /*03c0*/  FMUL.SAT R0, R0, 0.5 ;  /* 0x3f00000000007820 */ /* 0x000fe20000402000 */
[----:B------:R-:W-:Y:S01]  /*03d0*/  FFMA R7, R7, R9, R8 ;  /* 0x0000000907077223 */ /* 0x000fe20000000008 */
[----:B-1----:R-:W-:Y:S06]  /*03e0*/  @!P0 BRA `(.L_x_2) ;  /* 0x0000000000108947 */ /* 0x002fec0003800000 */
[----:B------:R-:W-:Y:S01]  /*03f0*/  IMAD.MOV.U32 R3, RZ, RZ, R11 ;  /* 0x000000ffff037224 */ /* 0x000fe200078e000b */
[----:B------:R-:W-:-:S07]  /*0400*/  MOV R6, 0x420 ;  /* 0x0000042000067802 */ /* 0x000fce0000000f00 */
[----:B------:R-:W-:Y:S05]  /*0410*/  CALL.REL.NOINC `($__internal_0_$__cuda_sm3x_div_rn_noftz_f32_slowpath) ;  /* 0x0000000400147944 */ /* 0x000fea0003c00000 */
[----:B------:R-:W-:-:S07]  /*0420*/  IMAD.MOV.U32 R7, RZ, RZ, R8 ;  /* 0x000000ffff077224 */ /* 0x000fce00078e0008 */
.L_x_2:
[----:B------:R-:W-:Y:S01]  /*0430*/  FADD R9, R0, 0.5 ;  /* 0x3f00000000097421 */ /* 0x000fe20000000000 */
[----:B------:R-:W0:Y:S03]  /*0440*/  LDCU.64 UR6, c[0x0][0x358] ;  /* 0x00006b00ff0677ac */ /* 0x000e260008000a00 */
[----:B------:R-:W1:Y:S08]  /*0450*/  MUFU.RCP R2, R9 ;  /* 0x0000000900027308 */ /* 0x000e700000001000 */
[----:B------:R-:W2:Y:S01]  /*0460*/  FCHK P0, R0, R9 ;  /* 0x0000000900007302 */ /* 0x000ea20000000000 */
[----:B-1----:R-:W-:-:S04]  /*0470*/  FFMA R3, -R9, R2, 1 ;  /* 0x3f80000009037423 */ /* 0x002fc80000000102 */
[----:B------:R-:W-:-:S04]  /*0480*/  FFMA R3, R2, R3, R2 ;  /* 0x0000000302037223 */ /* 0x000fc80000000002 */
[----:B------:R-:W-:-:S04]  /*0490*/  FFMA R2, R0, R3, RZ ;  /* 0x0000000300027223 */ /* 0x000fc800000000ff */
[----:B------:R-:W-:-:S04]  /*04a0*/  FFMA R6, -R9, R2, R0 ;  /* 0x0000000209067223 */ /* 0x000fc80000000100 */
[----:B------:R-:W-:Y:S01]  /*04b0*/  FFMA R2, R3, R6, R2 ;  /* 0x0000000603027223 */ /* 0x000fe20000000002 */
[----:B0-2---:R-:W-:Y:S06]  /*04c0*/  @!P0 BRA `(.L_x_3) ;  /* 0x0000000000148947 */ /* 0x005fec0003800000 */
[----:B------:R-:W-:Y:S01]  /*04d0*/  IMAD.MOV.U32 R2, RZ, RZ, R0 ;  /* 0x000000ffff027224 */ /* 0x000fe200078e0000 */
[----:B------:R-:W-:Y:S01]  /*04e0*/  MOV R6, 0x510 ;  /* 0x0000051000067802 */ /* 0x000fe20000000f00 */
[----:B------:R-:W-:-:S07]  /*04f0*/  IMAD.MOV.U32 R3, RZ, RZ, R9 ;  /* 0x000000ffff037224 */ /* 0x000fce00078e0009 */
[----:B------:R-:W-:Y:S05]  /*0500*/  CALL.REL.NOINC `($__internal_0_$__cuda_sm3x_div_rn_noftz_f32_slowpath) ;  /* 0x0000000000d87944 */ /* 0x000fea0003c00000 */
[----:B------:R-:W-:-:S07]  /*0510*/  IMAD.MOV.U32 R2, RZ, RZ, R8 ;  /* 0x000000ffff027224 */ /* 0x000fce00078e0008 */
.L_x_3:
[----:B------:R-:W0:Y:S01]  /*0520*/  LDCU UR4, c[0x0][0x380] ;  /* 0x00007000ff0477ac */ /* 0x000e220008000800 */
[C-C-:B------:R-:W-:Y:S01]  /*0530*/  FADD R21, R5.reuse, -R2.reuse ;  /* 0x8000000205157221 */ /* 0x140fe20000000000 */
[C-C-:B------:R-:W-:Y:S01]  /*0540*/  FADD R20, R4.reuse, -R7.reuse ;  /* 0x8000000704147221 */ /* 0x140fe20000000000 */
[----:B------:R-:W-:Y:S01]  /*0550*/  FADD R6, R4, R7 ;  /* 0x0000000704067221 */ /* 0x000fe20000000000 */
[----:B------:R-:W-:Y:S01]  /*0560*/  FADD R11, R5, R2 ;  /* 0x00000002050b7221 */ /* 0x000fe20000000000 */
[----:B------:R-:W-:Y:S01]  /*0570*/  IMAD.MOV.U32 R7, RZ, RZ, R21 ;  /* 0x000000ffff077224 */ /* 0x000fe200078e0015 */
[----:B------:R-:W-:Y:S01]  /*0580*/  UMOV UR5, URZ ;  /* 0x000000ff00057c82 */ /* 0x000fe20008000000 */
[----:B------:R-:W-:Y:S02]  /*0590*/  IMAD.MOV.U32 R22, RZ, RZ, -0x3e000000 ;  /* 0xc2000000ff167424 */ /* 0x000fe400078e00ff */
[----:B------:R-:W-:Y:S02]  /*05a0*/  IMAD.MOV.U32 R10, RZ, RZ, R20 ;  /* 0x000000ffff0a7224 */ /* 0x000fe400078e0014 */
[----:B------:R-:W-:-:S02]  /*05b0*/  IMAD.MOV.U32 R2, RZ, RZ, R6 ;  /* 0x000000ffff027224 */ /* 0x000fc400078e0006 */
[----:B------:R-:W-:Y:S01]  /*05c0*/  IMAD.MOV.U32 R3, RZ, RZ, R11 ;  /* 0x000000ffff037224 */ /* 0x000fe200078e000b */
[----:B0-----:R-:W5:Y:S01]  /*05d0*/  TEX.LL R16, R20, R20, R22, UR4, 2D ;  /* 0x28ff041614147f60 */ /* 0x001f6200089e0f10 */
[----:B------:R-:W5:Y:S01]  /*05e0*/  TEX.LL R6, R8, R6, R22, UR4, 2D ;  /* 0x28ff041606087f60 */ /* 0x000f6200089e0f06 */
[----:B------:R-:W5:Y:S03]  /*05f0*/  TEX.LL R10, R12, R10, R22, UR4, 2D ;  /* 0x28ff04160a0c7f60 */ /* 0x000f6600089e0f0a */
[----:B------:R0:W5:Y:S02]  /*0600*/  TEX.LL R2, R4, R2, R22, UR4, 2D ;  /* 0x28ff041602047f60 */ /* 0x00016400089e0f02 */
[----:B0-----:R-:W0:Y:S02]  /*0610*/  LDCU UR4, c[0x0][0x398] ;  /* 0x00007300ff0477ac */ /* 0x001e240008000800 */
[----:B0-----:R-:W-:-:S02]  /*0620*/  IMAD R19, R14, UR4, R15 ;  /* 0x000000040e137c24 */ /* 0x001fc4000f8e020f */
[----:B------:R-:W0:Y:S02]  /*0630*/  LDC.64 R14, c[0x0][0x388] ;  /* 0x0000e200ff0e7b82 */ /* 0x000e240000000a00 */
[----:B0-----:R-:W-:Y:S01]  /*0640*/  IMAD.WIDE R14, R19, 0x8, R14 ;  /* 0x00000008130e7825 */ /* 0x001fe200078e020e */
[----:B------:R-:W-:-:S04]  /*0650*/  DEPBAR.LE SB5, 0x2 ;  /* 0x0000d0800000791a */ /* 0x000fc80000000000 */
[----:B------:R-:W-:Y:S02]  /*0660*/  LOP3.LUT R0, R21, 0xffff, RZ, 0xc0, !PT ;  /* 0x0000ffff15007812 */ /* 0x000fe400078ec0ff */
[----:B------:R-:W-:Y:S02]  /*0670*/  LOP3.LUT R23, R6, 0xffff, RZ, 0xc0, !PT ;  /* 0x0000ffff06177812 */ /* 0x000fe400078ec0ff */
[----:B------:R-:W-:Y:S02]  /*0680*/  LOP3.LUT R18, R20, 0xffff, RZ, 0xc0, !PT ;  /* 0x0000ffff14127812 */ /* 0x000fe400078ec0ff */
[----:B------:R-:W-:Y:S02]  /*0690*/  LOP3.LUT R16, R16, 0xffff, RZ, 0xc0, !PT ;  /* 0x0000ffff10107812 */ /* 0x000fe400078ec0ff */
[----:B------:R-:W-:Y:S02]  /*06a0*/  LOP3.LUT R17, R17, 0xffff, RZ, 0xc0, !PT ;  /* 0x0000ffff11117812 */ /* 0x000fe400078ec0ff */
[----:B------:R-:W-:-:S02]  /*06b0*/  LOP3.LUT R21, R8, 0xffff, RZ, 0xc0, !PT ;  /* 0x0000ffff08157812 */ /* 0x000fc400078ec0ff */
[----:B------:R-:W-:Y:S02]  /*06c0*/  LOP3.LUT R9, R9, 0xffff, RZ, 0xc0, !PT ;  /* 0x0000ffff09097812 */ /* 0x000fe400078ec0ff */
[----:B------:R-:W-:Y:S01]  /*06d0*/  LOP3.LUT R6, R7, 0xffff, RZ, 0xc0, !PT ;  /* 0x0000ffff07067812 */ /* 0x000fe200078ec0ff */
[----:B------:R-:W-:-:S04]  /*06e0*/  DEPBAR.LE SB5, 0x1 ;  /* 0x0000d0400000791a */ /* 0x000fc80000000000 */
[----:B------:R-:W-:Y:S02]  /*06f0*/  LOP3.LUT R12, R12, 0xffff, RZ, 0xc0, !PT ;  /* 0x0000ffff0c0c7812 */ /* 0x000fe400078ec0ff */
[----:B------:R-:W-:Y:S02]  /*0700*/  LOP3.LUT R13, R13, 0xffff, RZ, 0xc0, !PT ;  /* 0x0000ffff0d0d7812 */ /* 0x000fe400078ec0ff */
[----:B------:R-:W-:Y:S02]  /*0710*/  LOP3.LUT R10, R10, 0xffff, RZ, 0xc0, !PT ;  /* 0x0000ffff0a0a7812 */ /* 0x000fe400078ec0ff */
[----:B------:R-:W-:Y:S02]  /*0720*/  LOP3.LUT R11, R11, 0xffff, RZ, 0xc0, !PT ;  /* 0x0000ffff0b0b7812 */ /* 0x000fe400078ec0ff */
[----:B------:R-:W-:Y:S02]  /*0730*/  IADD3 R21, PT, PT, R12, R18, R21 ;  /* 0x000000120c157210 */ /* 0x000fe40007ffe015 */
[----:B------:R-:W-:-:S02]  /*0740*/  IADD3 R0, PT, PT, R13, R0, R9 ;  /* 0x000000000d007210 */ /* 0x000fc40007ffe009 */
[----:B------:R-:W-:Y:S02]  /*0750*/  IADD3 R23, PT, PT, R10, R16, R23 ;  /* 0x000000100a177210 */ /* 0x000fe40007ffe017 */
[----:B------:R-:W-:Y:S02]  /*0760*/  IADD3 R6, PT, PT, R11, R17, R6 ;  /* 0x000000110b067210 */ /* 0x000fe40007ffe006 */
[----:B-----5:R-:W-:Y:S02]  /*0770*/  LOP3.LUT R4, R4, 0xffff, RZ, 0xc0, !PT ;  /* 0x0000ffff04047812 */ /* 0x020fe400078ec0ff */
[----:B------:R-:W-:Y:S02]  /*0780*/  LOP3.LUT R5, R5, 0xffff, RZ, 0xc0, !PT ;  /* 0x0000ffff05057812 */ /* 0x000fe400078ec0ff */
[----:B------:R-:W-:Y:S02]  /*0790*/  LOP3.LUT R2, R2, 0xffff, RZ, 0xc0, !PT ;  /* 0x0000ffff02027812 */ /* 0x000fe400078ec0ff */
[----:B------:R-:W-:-:S02]  /*07a0*/  LOP3.LUT R3, R3, 0xffff, RZ, 0xc0, !PT ;  /* 0x0000ffff03037812 */ /* 0x000fc400078ec0ff */
[----:B------:R-:W-:Y:S02]  /*07b0*/  IADD3 R4, PT, PT, R21, 0x2, R4 ;  /* 0x0000000215047810 */ /* 0x000fe40007ffe004 */
[----:B------:R-:W-:Y:S02]  /*07c0*/  IADD3 R0, PT, PT, R0, 0x2, R5 ;  /* 0x0000000200007810 */ /* 0x000fe40007ffe005 */
[----:B------:R-:W-:Y:S02]  /*07d0*/  IADD3 R2, PT, PT, R23, 0x2, R2 ;  /* 0x0000000217027810 */ /* 0x000fe40007ffe002 */
[----:B------:R-:W-:Y:S02]  /*07e0*/  IADD3 R6, PT, PT, R6, 0x2, R3 ;  /* 0x0000000206067810 */ /* 0x000fe40007ffe003 */
[----:B------:R-:W-:Y:S02]  /*07f0*/  SHF.R.U32.HI R4, RZ, 0x2, R4 ;  /* 0x00000002ff047819 */ /* 0x000fe40000011604 */
[----:B------:R-:W-:-:S02]  /*0800*/  SHF.R.U32.HI R3, RZ, 0x2, R0 ;  /* 0x00000002ff037819 */ /* 0x000fc40000011600 */
[----:B------:R-:W-:Y:S02]  /*0810*/  SHF.R.U32.HI R2, RZ, 0x2, R2 ;  /* 0x00000002ff027819 */ /* 0x000fe40000011602 */
[----:B------:R-:W-:Y:S02]  /*0820*/  SHF.R.U32.HI R5, RZ, 0x2, R6 ;  /* 0x00000002ff057819 */ /* 0x000fe40000011606 */
[----:B------:R-:W-:Y:S02]  /*0830*/  PRMT R4, R4, 0x5410, R3 ;  /* 0x0000541004047816 */ /* 0x000fe40000000003 */
[----:B------:R-:W-:-:S05]  /*0840*/  PRMT R5, R2, 0x5410, R5 ;  /* 0x0000541002057816 */ /* 0x000fca0000000005 */
[----:B------:R-:W-:Y:S01]  /*0850*/  STG.E.64 desc[UR6][R14.64], R4 ;  /* 0x000000040e007986 */ /* 0x000fe2000c101b06 */
[----:B------:R-:W-:Y:S05]  /*0860*/  EXIT ;  /* 0x000000000000794d */ /* 0x000fea0003800000 */
        .weak           $__internal_0_$__cuda_sm3x_div_rn_noftz_f32_slowpath
        .type           $__internal_0_$__cuda_sm3x_div_rn_noftz_f32_slowpath,@function
        .size           $__internal_0_$__cuda_sm3x_div_rn_noftz_f32_slowpath,(.L_x_78 - $__internal_0_$__cuda_sm3x_div_rn_noftz_f32_slowpath)
$__internal_0_$__cuda_sm3x_div_rn_noftz_f32_slowpath:
[----:B------:R-:W-:Y:S02]  /*0870*/  SHF.R.U32.HI R9, RZ, 0x17, R3 ;  /* 0x00000017ff097819 */ /* 0x000fe40000011603 */
[----:B------:R-:W-:Y:S02]  /*0880*/  SHF.R.U32.HI R8, RZ, 0x17, R2 ;  /* 0x00000017ff087819 */ /* 0x000fe40000011602 */
[----:B------:R-:W-:Y:S02]  /*0890*/  LOP3.LUT R9, R9, 0xff, RZ, 0xc0, !PT ;  /* 0x000000ff09097812 */ /* 0x000fe400078ec0ff */
[----:B------:R-:W-:-:S03]  /*08a0*/  LOP3.LUT R12, R8, 0xff, RZ, 0xc0, !PT ;  /* 0x000000ff080c7812 */ /* 0x000fc600078ec0ff */
[----:B------:R-:W-:Y:S02]  /*08b0*/  VIADD R11, R9, 0xffffffff ;  /* 0xffffffff090b7836 */ /* 0x000fe40000000000 */
[----:B------:R-:W-:-:S03]  /*08c0*/  VIADD R10, R12, 0xffffffff ;  /* 0xffffffff0c0a7836 */ /* 0x000fc60000000000 */
[----:B------:R-:W-:-:S04]  /*08d0*/  ISETP.GT.U32.AND P0, PT, R11, 0xfd, PT ;  /* 0x000000fd0b00780c */ /* 0x000fc80003f04070 */
[----:B------:R-:W-:-:S13]  /*08e0*/  ISETP.GT.U32.OR P0, PT, R10, 0xfd, P0 ;  /* 0x000000fd0a00780c */ /* 0x000fda0000704470 */
[----:B------:R-:W-:Y:S01]  /*08f0*/  @!P0 IMAD.MOV.U32 R8, RZ, RZ, RZ ;  /* 0x000000ffff088224 */ /* 0x000fe200078e00ff */
[----:B------:R-:W-:Y:S06]  /*0900*/  @!P0 BRA `(.L_x_4) ;  /* 0x00000000005c8947 */ /* 0x000fec0003800000 */
[----:B------:R-:W-:Y:S02]  /*0910*/  FSETP.GTU.FTZ.AND P0, PT, |R2|, +INF , PT ;  /* 0x7f8000000200780b */ /* 0x000fe40003f1c200 */
[----:B------:R-:W-:-:S04]  /*0920*/  FSETP.GTU.FTZ.AND P1, PT, |R3|, +INF , PT ;  /* 0x7f8000000300780b */ /* 0x000fc80003f3c200 */
[----:B------:R-:W-:-:S13]  /*0930*/  PLOP3.LUT P0, PT, P0, P1, PT, 0xf8, 0x8f ;  /* 0x00000000008f781c */ /* 0x000fda0000703f70 */
[----:B------:R-:W-:Y:S05]  /*0940*/  @P0 BRA `(.L_x_5) ;  /* 0x0000000400440947 */ /* 0x000fea0003800000 */
[----:B------:R-:W-:-:S13]  /*0950*/  LOP3.LUT P0, RZ, R3, 0x7fffffff, R2, 0xc8, !PT ;  /* 0x7fffffff03ff7812 */ /* 0x000fda000780c802 */
[----:B------:R-:W-:Y:S05]  /*0960*/  @!P0 BRA `(.L_x_6) ;  /* 0x0000000400348947 */ /* 0x000fea0003800000 */
[C---:B------:R-:W-:Y:S02]  /*0970*/  FSETP.NEU.FTZ.AND P2, PT, |R2|.reuse, +INF , PT ;  /* 0x7f8000000200780b */ /* 0x040fe40003f5d200 */
[----:B------:R-:W-:Y:S02]  /*0980*/  FSETP.NEU.FTZ.AND P1, PT, |R3|, +INF , PT ;  /* 0x7f8000000300780b */ /* 0x000fe40003f3d200 */
[----:B------:R-:W-:-:S11]  /*0990*/  FSETP.NEU.FTZ.AND P0, PT, |R2|, +INF , PT ;  /* 0x7f8000000200780b */ /* 0x000fd60003f1d200 */
[----:B------:R-:W-:Y:S05]  /*09a0*/  @!P1 BRA !P2, `(.L_x_6) ;  /* 0x0000000400249947 */ /* 0x000fea0005000000 */
[----:B------:R-:W-:-:S04]  /*09b0*/  LOP3.LUT P2, RZ, R2, 0x7fffffff, RZ, 0xc0, !PT ;  /* 0x7fffffff02ff7812 */ /* 0x000fc8000784c0ff */
[----:B------:R-:W-:-:S13]  /*09c0*/  PLOP3.LUT P1, PT, P1, P2, PT, 0x2f, 0xf2 ;  /* 0x0000000000f2781c */ /* 0x000fda0000f24577 */
[----:B------:R-:W-:Y:S05]  /*09d0*/  @P1 BRA `(.L_x_7) ;  /* 0x0000000400101947 */ /* 0x000fea0003800000 */
[----:B------:R-:W-:-:S04]  /*09e0*/  LOP3.LUT P1, RZ, R3, 0x7fffffff, RZ, 0xc0, !PT ;  /* 0x7fffffff03ff7812 */ /* 0x000fc8000782c0ff */
[----:B------:R-:W-:-:S13]  /*09f0*/  PLOP3.LUT P0, PT, P0, P1, PT, 0x2f, 0xf2 ;  /* 0x0000000000f2781c */ /* 0x000fda0000702577 */
[----:B------:R-:W-:Y:S05]  /*0a00*/  @P0 BRA `(.L_x_8) ;  /* 0x0000000000f80947 */ /* 0x000fea0003800000 */
[----:B------:R-:W-:Y:S02]  /*0a10*/  ISETP.GE.AND P0, PT, R10, RZ, PT ;  /* 0x000000ff0a00720c */ /* 0x000fe40003f06270 */
[----:B------:R-:W-:-:S11]  /*0a20*/  ISETP.GE.AND P1, PT, R11, RZ, PT ;  /* 0x000000ff0b00720c */ /* 0x000fd60003f26270 */
[----:B------:R-:W-:Y:S02]  /*0a30*/  @P0 IMAD.MOV.U32 R8, RZ, RZ, RZ ;  /* 0x000000ffff080224 */ /* 0x000fe400078e00ff */
[----:B------:R-:W-:Y:S01]  /*0a40*/  @!P0 FFMA R2, R2, 1.84467440737095516160e+19, RZ ;  /* 0x5f80000002028823 */ /* 0x000fe200000000ff */
[----:B------:R-:W-:Y:S02]  /*0a50*/  @!P0 IMAD.MOV.U32 R8, RZ, RZ, -0x40 ;  /* 0xffffffc0ff088424 */ /* 0x000fe400078e00ff */
[----:B------:R-:W-:Y:S02]  /*0a60*/  @!P1 FFMA R3, R3, 1.84467440737095516160e+19, RZ ;  /* 0x5f80000003039823 */ /* 0x000fe400000000ff */
[----:B------:R-:W-:-:S07]  /*0a70*/  @!P1 VIADD R8, R8, 0x40 ;  /* 0x0000004008089836 */ /* 0x000fce0000000000 */
.L_x_4:
[----:B------:R-:W-:-:S05]  /*0a80*/  LEA R10, R9, 0xc0800000, 0x17 ;  /* 0xc0800000090a7811 */ /* 0x000fca00078eb8ff */
[----:B------:R-:W-:Y:S02]  /*0a90*/  IMAD.IADD R10, R3, 0x1, -R10 ;  /* 0x00000001030a7824 */ /* 0x000fe400078e0a0a */
[----:B------:R-:W-:Y:S02]  /*0aa0*/  VIADD R3, R12, 0xffffff81 ;  /* 0xffffff810c037836 */ /* 0x000fe40000000000 */
[----:B------:R-:W0:Y:S01]  /*0ab0*/  MUFU.RCP R11, R10 ;  /* 0x0000000a000b7308 */ /* 0x000e220000001000 */
[----:B------:R-:W-:Y:S01]  /*0ac0*/  FADD.FTZ R13, -R10, -RZ ;  /* 0x800000ff0a0d7221 */ /* 0x000fe20000010100 */
[C---:B------:R-:W-:Y:S01]  /*0ad0*/  IMAD R2, R3.reuse, -0x800000, R2 ;  /* 0xff80000003027824 */ /* 0x040fe200078e0202 */
[----:B------:R-:W-:-:S05]  /*0ae0*/  IADD3 R9, PT, PT, R3, 0x7f, -R9 ;  /* 0x0000007f03097810 */ /* 0x000fca0007ffe809 */
[----:B------:R-:W-:Y:S02]  /*0af0*/  IMAD.IADD R9, R9, 0x1, R8 ;  /* 0x0000000109097824 */ /* 0x000fe400078e0208 */
[----:B0-----:R-:W-:-:S04]  /*0b00*/  FFMA R12, R11, R13, 1 ;  /* 0x3f8000000b0c7423 */ /* 0x001fc8000000000d */
[----:B------:R-:W-:-:S04]  /*0b10*/  FFMA R16, R11, R12, R11 ;  /* 0x0000000c0b107223 */ /* 0x000fc8000000000b */
[----:B------:R-:W-:-:S04]  /*0b20*/  FFMA R11, R2, R16, RZ ;  /* 0x00000010020b7223 */ /* 0x000fc800000000ff */
[----:B------:R-:W-:-:S04]  /*0b30*/  FFMA R12, R13, R11, R2 ;  /* 0x0000000b0d0c7223 */ /* 0x000fc80000000002 */
[----:B------:R-:W-:-:S04]  /*0b40*/  FFMA R11, R16, R12, R11 ;  /* 0x0000000c100b7223 */ /* 0x000fc8000000000b */
[----:B------:R-:W-:-:S04]  /*0b50*/  FFMA R12, R13, R11, R2 ;  /* 0x0000000b0d0c7223 */ /* 0x000fc80000000002 */
[----:B------:R-:W-:-:S05]  /*0b60*/  FFMA R2, R16, R12, R11 ;  /* 0x0000000c10027223 */ /* 0x000fca000000000b */
[----:B------:R-:W-:-:S04]  /*0b70*/  SHF.R.U32.HI R3, RZ, 0x17, R2 ;  /* 0x00000017ff037819 */ /* 0x000fc80000011602 */
[----:B------:R-:W-:-:S05]  /*0b80*/  LOP3.LUT R3, R3, 0xff, RZ, 0xc0, !PT ;  /* 0x000000ff03037812 */ /* 0x000fca00078ec0ff */
[----:B------:R-:W-:-:S04]  /*0b90*/  IMAD.IADD R13, R3, 0x1, R9 ;  /* 0x00000001030d7824 */ /* 0x000fc800078e0209 */
[----:B------:R-:W-:-:S05]  /*0ba0*/  VIADD R3, R13, 0xffffffff ;  /* 0xffffffff0d037836 */ /* 0x000fca0000000000 */
[----:B------:R-:W-:-:S13]  /*0bb0*/  ISETP.GE.U32.AND P0, PT, R3, 0xfe, PT ;  /* 0x000000fe0300780c */ /* 0x000fda0003f06070 */
[----:B------:R-:W-:Y:S05]  /*0bc0*/  @!P0 BRA `(.L_x_9) ;  /* 0x0000000000808947 */ /* 0x000fea0003800000 */
[----:B------:R-:W-:-:S13]  /*0bd0*/  ISETP.GT.AND P0, PT, R13, 0xfe, PT ;  /* 0x000000fe0d00780c */ /* 0x000fda0003f04270 */
[----:B------:R-:W-:Y:S05]  /*0be0*/  @P0 BRA `(.L_x_10) ;  /* 0x00000000006c0947 */ /* 0x000fea0003800000 */
[----:B------:R-:W-:-:S13]  /*0bf0*/  ISETP.GE.AND P0, PT, R13, 0x1, PT ;  /* 0x000000010d00780c */ /* 0x000fda0003f06270 */
[----:B------:R-:W-:Y:S05]  /*0c00*/  @P0 BRA `(.L_x_11) ;  /* 0x0000000000980947 */ /* 0x000fea0003800000 */
[----:B------:R-:W-:Y:S02]  /*0c10*/  ISETP.GE.AND P0, PT, R13, -0x18, PT ;  /* 0xffffffe80d00780c */ /* 0x000fe40003f06270 */
[----:B------:R-:W-:-:S11]  /*0c20*/  LOP3.LUT R2, R2, 0x80000000, RZ, 0xc0, !PT ;  /* 0x8000000002027812 */ /* 0x000fd600078ec0ff */
[----:B------:R-:W-:Y:S05]  /*0c30*/  @!P0 BRA `(.L_x_11) ;  /* 0x00000000008c8947 */ /* 0x000fea0003800000 */
[CCC-:B------:R-:W-:Y:S01]  /*0c40*/  FFMA.RZ R3, R16.reuse, R12.reuse, R11.reuse ;  /* 0x0000000c10037223 */ /* 0x1c0fe2000000c00b */
[C---:B------:R-:W-:Y:S02]  /*0c50*/  VIADD R10, R13.reuse, 0x20 ;  /* 0x000000200d0a7836 */ /* 0x040fe40000000000 */
[CCC-:B------:R-:W-:Y:S01]  /*0c60*/  FFMA.RM R8, R16.reuse, R12.reuse, R11.reuse ;  /* 0x0000000c10087223 */ /* 0x1c0fe2000000400b */
[----:B------:R-:W-:Y:S02]  /*0c70*/  ISETP.NE.AND P2, PT, R13, RZ, PT ;  /* 0x000000ff0d00720c */ /* 0x000fe40003f45270 */
[----:B------:R-:W-:Y:S01]  /*0c80*/  LOP3.LUT R9, R3, 0x7fffff, RZ, 0xc0, !PT ;  /* 0x007fffff03097812 */ /* 0x000fe200078ec0ff */
[----:B------:R-:W-:Y:S01]  /*0c90*/  FFMA.RP R3, R16, R12, R11 ;  /* 0x0000000c10037223 */ /* 0x000fe2000000800b */
[----:B------:R-:W-:Y:S01]  /*0ca0*/  IMAD.MOV R11, RZ, RZ, -R13 ;  /* 0x000000ffff0b7224 */ /* 0x000fe200078e0a0d */
[----:B------:R-:W-:Y:S02]  /*0cb0*/  ISETP.NE.AND P1, PT, R13, RZ, PT ;  /* 0x000000ff0d00720c */ /* 0x000fe40003f25270 */
[----:B------:R-:W-:-:S02]  /*0cc0*/  LOP3.LUT R9, R9, 0x800000, RZ, 0xfc, !PT ;  /* 0x0080000009097812 */ /* 0x000fc400078efcff */
[----:B------:R-:W-:Y:S02]  /*0cd0*/  FSETP.NEU.FTZ.AND P0, PT, R3, R8, PT ;  /* 0x000000080300720b */ /* 0x000fe40003f1d000 */
[----:B------:R-:W-:Y:S02]  /*0ce0*/  SHF.L.U32 R10, R9, R10, RZ ;  /* 0x0000000a090a7219 */ /* 0x000fe400000006ff */
[----:B------:R-:W-:Y:S02]  /*0cf0*/  SEL R8, R11, RZ, P2 ;  /* 0x000000ff0b087207 */ /* 0x000fe40001000000 */
[----:B------:R-:W-:Y:S02]  /*0d00*/  ISETP.NE.AND P1, PT, R10, RZ, P1 ;  /* 0x000000ff0a00720c */ /* 0x000fe40000f25270 */
[----:B------:R-:W-:Y:S02]  /*0d10*/  SHF.R.U32.HI R8, RZ, R8, R9 ;  /* 0x00000008ff087219 */ /* 0x000fe40000011609 */
[----:B------:R-:W-:-:S02]  /*0d20*/  PLOP3.LUT P0, PT, P0, P1, PT, 0xf8, 0x8f ;  /* 0x00000000008f781c */ /* 0x000fc40000703f70 */
[----:B------:R-:W-:Y:S02]  /*0d30*/  SHF.R.U32.HI R10, RZ, 0x1, R8 ;  /* 0x00000001ff0a7819 */ /* 0x000fe40000011608 */
[----:B------:R-:W-:-:S04]  /*0d40*/  SEL R3, RZ, 0x1, !P0 ;  /* 0x00000001ff037807 */ /* 0x000fc80004000000 */
[----:B------:R-:W-:-:S04]  /*0d50*/  LOP3.LUT R3, R3, 0x1, R10, 0xf8, !PT ;  /* 0x0000000103037812 */ /* 0x000fc800078ef80a */
[----:B------:R-:W-:-:S05]  /*0d60*/  LOP3.LUT R3, R3, R8, RZ, 0xc0, !PT ;  /* 0x0000000803037212 */ /* 0x000fca00078ec0ff */
[----:B------:R-:W-:-:S05]  /*0d70*/  IMAD.IADD R3, R10, 0x1, R3 ;  /* 0x000000010a037824 */ /* 0x000fca00078e0203 */
[----:B------:R-:W-:Y:S01]  /*0d80*/  LOP3.LUT R2, R3, R2, RZ, 0xfc, !PT ;  /* 0x0000000203027212 */ /* 0x000fe200078efcff */
[----:B------:R-:W-:Y:S06]  /*0d90*/  BRA `(.L_x_11) ;  /* 0x0000000000347947 */ /* 0x000fec0003800000 */
.L_x_10:
[----:B------:R-:W-:-:S04]  /*0da0*/  LOP3.LUT R2, R2, 0x80000000, RZ, 0xc0, !PT ;  /* 0x8000000002027812 */ /* 0x000fc800078ec0ff */
[----:B------:R-:W-:Y:S01]  /*0db0*/  LOP3.LUT R2, R2, 0x7f800000, RZ, 0xfc, !PT ;  /* 0x7f80000002027812 */ /* 0x000fe200078efcff */
[----:B------:R-:W-:Y:S06]  /*0dc0*/  BRA `(.L_x_11) ;  /* 0x0000000000287947 */ /* 0x000fec0003800000 */
.L_x_9:
[----:B------:R-:W-:Y:S01]  /*0dd0*/  IMAD R2, R9, 0x800000, R2 ;  /* 0x0080000009027824 */ /* 0x000fe200078e0202 */
[----:B------:R-:W-:Y:S06]  /*0de0*/  BRA `(.L_x_11) ;  /* 0x0000000000207947 */ /* 0x000fec0003800000 */
.L_x_8:
[----:B------:R-:W-:-:S04]  /*0df0*/  LOP3.LUT R2, R3, 0x80000000, R2, 0x48, !PT ;  /* 0x8000000003027812 */ /* 0x000fc800078e4802 */
[----:B------:R-:W-:Y:S01]  /*0e00*/  LOP3.LUT R2, R2, 0x7f800000, RZ, 0xfc, !PT ;  /* 0x7f80000002027812 */ /* 0x000fe200078efcff */
[----:B------:R-:W-:Y:S06]  /*0e10*/  BRA `(.L_x_11) ;  /* 0x0000000000147947 */ /* 0x000fec0003800000 */
.L_x_7:
[----:B------:R-:W-:Y:S01]  /*0e20*/  LOP3.LUT R2, R3, 0x80000000, R2, 0x48, !PT ;  /* 0x8000000003027812 */ /* 0x000fe200078e4802 */
[----:B------:R-:W-:Y:S06]  /*0e30*/  BRA `(.L_x_11) ;  /* 0x00000000000c7947 */ /* 0x000fec0003800000 */
.L_x_6:
[----:B------:R-:W0:Y:S01]  /*0e40*/  MUFU.RSQ R2, -QNAN ;  /* 0xffc0000000027908 */ /* 0x000e220000001400 */
[----:B------:R-:W-:Y:S05]  /*0e50*/  BRA `(.L_x_11) ;  /* 0x0000000000047947 */ /* 0x000fea0003800000 */
.L_x_5:
[----:B------:R-:W-:-:S07]  /*0e60*/  FADD.FTZ R2, R2, R3 ;  /* 0x0000000302027221 */ /* 0x000fce0000010000 */
.L_x_11:
[----:B0-----:R-:W-:Y:S02]  /*0e70*/  IMAD.MOV.U32 R8, RZ, RZ, R2 ;  /* 0x000000ffff087224 */ /* 0x001fe400078e0002 */
[----:B------:R-:W-:Y:S02]  /*0e80*/  IMAD.MOV.U32 R2, RZ, RZ, R6 ;  /* 0x000000ffff027224 */ /* 0x000fe400078e0006 */
[----:B------:R-:W-:-:S04]  /*0e90*/  IMAD.MOV.U32 R3, RZ, RZ, 0x0 ;  /* 0x00000000ff037424 */ /* 0x000fc800078e00ff */
[----:B------:R-:W-:Y:S05]  /*0ea0*/  RET.REL.NODEC R2 `(Subsample_Bilinear_ushort4) ;  /* 0xfffffff002547950 */ /* 0x000fea0003c3ffff */
.L_x_12:
[----:B------:R-:W-:-:S00]  /*0eb0*/  BRA `(.L_x_12) ;  /* 0xfffffffc00fc7947 */ /* 0x000fc0000383ffff */
[----:B------:R-:W-:-:S00]  /*0ec0*/  NOP ;  /* 0x0000000000007918 */ /* 0x000fc00000000000 */
        /* <DEDUP_REMOVED lines=11> */
.L_x_78:


//--------------------- .text.Subsample_Bilinear_ushort2 --------------------------
	.section	.text.Subsample_Bilinear_ushort2,"ax",@progbits
	.align	128
        .global         Subsample_Bilinear_ushort2
        .type           Subsample_Bilinear_ushort2,@function
        .size           Subsample_Bilinear_ushort2,(.L_x_79 - Subsample_Bilinear_ushort2)
        .other          Subsample_Bilinear_ushort2,@"STO_CUDA_ENTRY STV_DEFAULT"
Subsample_Bilinear_ushort2:
.text.Subsample_Bilinear_ushort2:
        /* <DEDUP_REMOVED lines=26> */
[----:B------:R-:W-:Y:S05]  /*01a0*/  CALL.REL.NOINC `($__internal_1_$__cuda_sm3x_div_rn_noftz_f32_slowpath) ;  /* 0x0000000400747944 */ /* 0x000fea0003c00000 */
[----:B------:R-:W-:-:S07]  /*01b0*/  IMAD.MOV.U32 R6, RZ, RZ, R10 ;  /* 0x000000ffff067224 */ /* 0x000fce00078e000a */
.L_x_13:
        /* <DEDUP_REMOVED lines=16> */
.L_x_14:
        /* <DEDUP_REMOVED lines=21> */
[----:B------:R-:W-:Y:S05]  /*0410*/  CALL.REL.NOINC `($__internal_1_$__cuda_sm3x_div_rn_noftz_f32_slowpath) ;  /* 0x0000000000d87944 */ /* 0x000fea0003c00000 */
[----:B------:R-:W-:-:S07]  /*0420*/  MOV R9, R10 ;  /* 0x0000000a00097202 */ /* 0x000fce0000000f00 */
.L_x_15:
        /* <DEDUP_REMOVED lines=13> */
[----:B------:R-:W-:Y:S05]  /*0500*/  CALL.REL.NOINC `($__internal_1_$__cuda_sm3x_div_rn_noftz_f32_slowpath) ;  /* 0x00000000009c7944 */ /* 0x000fea0003c00000 */
[----:B------:R-:W-:-:S07]  /*0510*/  IMAD.MOV.U32 R2, RZ, RZ, R10 ;  /* 0x000000ffff027224 */ /* 0x000fce00078e000a */
.L_x_16:
[----:B------:R-:W0:Y:S01]  /*0520*/  LDCU UR4, c[0x0][0x380] ;  /* 0x00007000ff0477ac */ /* 0x000e220008000800 */
[C-C-:B------:R-:W-:Y:S01]  /*0530*/  FADD R11, R7.reuse, -R2.reuse ;  /* 0x80000002070b7221 */ /* 0x140fe20000000000 */
[C-C-:B------:R-:W-:Y:S01]  /*0540*/  FADD R10, R6.reuse, -R9.reuse ;  /* 0x80000009060a7221 */ /* 0x140fe20000000000 */
[----:B------:R-:W-:Y:S01]  /*0550*/  FADD R12, R6, R9 ;  /* 0x00000009060c7221 */ /* 0x000fe20000000000 */
[----:B------:R-:W-:Y:S01]  /*0560*/  FADD R19, R7, R2 ;  /* 0x0000000207137221 */ /* 0x000fe20000000000 */
[----:B------:R-:W-:Y:S01]  /*0570*/  IMAD.MOV.U32 R14, RZ, RZ, -0x3e000000 ;  /* 0xc2000000ff0e7424 */ /* 0x000fe200078e00ff */
[----:B------:R-:W-:Y:S01]  /*0580*/  MOV R13, R11 ;  /* 0x0000000b000d7202 */ /* 0x000fe20000000f00 */
[----:B------:R-:W-:Y:S01]  /*0590*/  UMOV UR5, URZ ;  /* 0x000000ff00057c82 */ /* 0x000fe20008000000 */
[----:B------:R-:W-:Y:S02]  /*05a0*/  IMAD.MOV.U32 R18, RZ, RZ, R10 ;  /* 0x000000ffff127224 */ /* 0x000fe400078e000a */
[----:B------:R-:W-:-:S02]  /*05b0*/  IMAD.MOV.U32 R6, RZ, RZ, R12 ;  /* 0x000000ffff067224 */ /* 0x000fc400078e000c */
[----:B------:R-:W-:Y:S01]  /*05c0*/  IMAD.MOV.U32 R7, RZ, RZ, R19 ;  /* 0x000000ffff077224 */ /* 0x000fe200078e0013 */
[----:B0-----:R-:W5:Y:S01]  /*05d0*/  TEX.LL RZ, R10, R10, R14, UR4, 2D, 0x3 ;  /* 0x28ff040e0a0a7f60 */ /* 0x001f6200089e03ff */
[----:B------:R-:W5:Y:S01]  /*05e0*/  TEX.LL RZ, R12, R12, R14, UR4, 2D, 0x3 ;  /* 0x28ff040e0c0c7f60 */ /* 0x000f6200089e03ff */
[----:B------:R-:W5:Y:S03]  /*05f0*/  TEX.LL RZ, R8, R18, R14, UR4, 2D, 0x3 ;  /* 0x28ff040e12087f60 */ /* 0x000f6600089e03ff */
[----:B------:R0:W5:Y:S01]  /*0600*/  TEX.LL RZ, R6, R6, R14, UR4, 2D, 0x3 ;  /* 0x28ff040e06067f60 */ /* 0x00016200089e03ff */
[----:B------:R-:W1:Y:S01]  /*0610*/  LDC.64 R2, c[0x0][0x388] ;  /* 0x0000e200ff027b82 */ /* 0x000e620000000a00 */
[----:B0-----:R-:W0:Y:S02]  /*0620*/  LDCU UR4, c[0x0][0x398] ;  /* 0x00007300ff0477ac */ /* 0x001e240008000800 */
[----:B0-----:R-:W-:-:S04]  /*0630*/  IMAD R17, R4, UR4, R5 ;  /* 0x0000000404117c24 */ /* 0x001fc8000f8e0205 */
[----:B-1----:R-:W-:Y:S01]  /*0640*/  IMAD.WIDE R2, R17, 0x4, R2 ;  /* 0x0000000411027825 */ /* 0x002fe200078e0202 */
[----:B------:R-:W-:-:S04]  /*0650*/  DEPBAR.LE SB5, 0x2 ;  /* 0x0000d0800000791a */ /* 0x000fc80000000000 */
[----:B------:R-:W-:Y:S02]  /*0660*/  LOP3.LUT R0, R10, 0xffff, RZ, 0xc0, !PT ;  /* 0x0000ffff0a007812 */ /* 0x000fe400078ec0ff */
[----:B------:R-:W-:Y:S02]  /*0670*/  LOP3.LUT R4, R11, 0xffff, RZ, 0xc0, !PT ;  /* 0x0000ffff0b047812 */ /* 0x000fe400078ec0ff */
[----:B------:R-:W-:Y:S02]  /*0680*/  LOP3.LUT R5, R12, 0xffff, RZ, 0xc0, !PT ;  /* 0x0000ffff0c057812 */ /* 0x000fe400078ec0ff */
[----:B------:R-:W-:Y:S01]  /*0690*/  LOP3.LUT R15, R13, 0xffff, RZ, 0xc0, !PT ;  /* 0x0000ffff0d0f7812 */ /* 0x000fe200078ec0ff */
[----:B------:R-:W-:-:S04]  /*06a0*/  DEPBAR.LE SB5, 0x1 ;  /* 0x0000d0400000791a */ /* 0x000fc80000000000 */
[----:B------:R-:W-:Y:S02]  /*06b0*/  LOP3.LUT R8, R8, 0xffff, RZ, 0xc0, !PT ;  /* 0x0000ffff08087812 */ /* 0x000fe400078ec0ff */
[----:B------:R-:W-:Y:S02]  /*06c0*/  LOP3.LUT R9, R9, 0xffff, RZ, 0xc0, !PT ;  /* 0x0000ffff09097812 */ /* 0x000fe400078ec0ff */
[----:B------:R-:W-:Y:S02]  /*06d0*/  IADD3 R5, PT, PT, R8, R0, R5 ;  /* 0x0000000008057210 */ /* 0x000fe40007ffe005 */
[----:B------:R-:W-:Y:S02]  /*06e0*/  IADD3 R4, PT, PT, R9, R4, R15 ;  /* 0x0000000409047210 */ /* 0x000fe40007ffe00f */
[----:B-----5:R-:W-:Y:S02]  /*06f0*/  LOP3.LUT R6, R6, 0xffff, RZ, 0xc0, !PT ;  /* 0x0000ffff06067812 */ /* 0x020fe400078ec0ff */
[----:B------:R-:W-:-:S02]  /*0700*/  LOP3.LUT R7, R7, 0xffff, RZ, 0xc0, !PT ;  /* 0x0000ffff07077812 */ /* 0x000fc400078ec0ff */
[----:B------:R-:W-:Y:S02]  /*0710*/  IADD3 R5, PT, PT, R5, 0x2, R6 ;  /* 0x0000000205057810 */ /* 0x000fe40007ffe006 */
[----:B------:R-:W-:Y:S02]  /*0720*/  IADD3 R4, PT, PT, R4, 0x2, R7 ;  /* 0x0000000204047810 */ /* 0x000fe40007ffe007 */
[----:B------:R-:W-:Y:S02]  /*0730*/  SHF.R.U32.HI R5, RZ, 0x2, R5 ;  /* 0x00000002ff057819 */ /* 0x000fe40000011605 */
[----:B------:R-:W-:-:S04]  /*0740*/  SHF.R.U32.HI R4, RZ, 0x2, R4 ;  /* 0x00000002ff047819 */ /* 0x000fc80000011604 */
[----:B------:R-:W-:-:S05]  /*0750*/  PRMT R5, R5, 0x5410, R4 ;  /* 0x0000541005057816 */ /* 0x000fca0000000004 */
[----:B------:R-:W-:Y:S01]  /*0760*/  STG.E desc[UR6][R2.64], R5 ;  /* 0x0000000502007986 */ /* 0x000fe2000c101906 */
[----:B------:R-:W-:Y:S05]  /*0770*/  EXIT ;  /* 0x000000000000794d */ /* 0x000fea0003800000 */
        .weak           $__internal_1_$__cuda_sm3x_div_rn_noftz_f32_slowpath
        .type           $__internal_1_$__cuda_sm3x_div_rn_noftz_f32_slowpath,@function
        .size           $__internal_1_$__cuda_sm3x_div_rn_noftz_f32_slowpath,(.L_x_79 - $__internal_1_$__cuda_sm3x_div_rn_noftz_f32_slowpath)
$__internal_1_$__cuda_sm3x_div_rn_noftz_f32_slowpath:
[----:B------:R-:W-:Y:S02]  /*0780*/  SHF.R.U32.HI R11, RZ, 0x17, R3 ;  /* 0x00000017ff0b7819 */ /* 0x000fe40000011603 */
[----:B------:R-:W-:Y:S02]  /*0790*/  SHF.R.U32.HI R10, RZ, 0x17, R2 ;  /* 0x00000017ff0a7819 */ /* 0x000fe40000011602 */
[----:B------:R-:W-:Y:S02]  /*07a0*/  LOP3.LUT R11, R11, 0xff, RZ, 0xc0, !PT ;  /* 0x000000ff0b0b7812 */ /* 0x000fe400078ec0ff */
[----:B------:R-:W-:-:S03]  /*07b0*/  LOP3.LUT R14, R10, 0xff, RZ, 0xc0, !PT ;  /* 0x000000ff0a0e7812 */ /* 0x000fc600078ec0ff */
[----:B------:R-:W-:Y:S01]  /*07c0*/  VIADD R13, R11, 0xffffffff ;  /* 0xffffffff0b0d7836 */ /* 0x000fe20000000000 */
[----:B------:R-:W-:-:S04]  /*07d0*/  IADD3 R12, PT, PT, R14, -0x1, RZ ;  /* 0xffffffff0e0c7810 */ /* 0x000fc80007ffe0ff */
        /* <DEDUP_REMOVED lines=27> */
.L_x_17:
[----:B------:R-:W-:-:S04]  /*0990*/  LEA R12, R11, 0xc0800000, 0x17 ;  /* 0xc08000000b0c7811 */ /* 0x000fc800078eb8ff */
[----:B------:R-:W-:Y:S01]  /*09a0*/  IADD3 R12, PT, PT, -R12, R3, RZ ;  /* 0x000000030c0c7210 */ /* 0x000fe20007ffe1ff */
[----:B------:R-:W-:-:S03]  /*09b0*/  VIADD R3, R14, 0xffffff81 ;  /* 0xffffff810e037836 */ /* 0x000fc60000000000 */
        /* <DEDUP_REMOVED lines=26> */
[C---:B------:R-:W-:Y:S01]  /*0b60*/  IADD3 R12, PT, PT, R15.reuse, 0x20, RZ ;  /* 0x000000200f0c7810 */ /* 0x040fe20007ffe0ff */
        /* <DEDUP_REMOVED lines=20> */
.L_x_23:
[----:B------:R-:W-:-:S04]  /*0cb0*/  LOP3.LUT R2, R2, 0x80000000, RZ, 0xc0, !PT ;  /* 0x8000000002027812 */ /* 0x000fc800078ec0ff */
[----:B------:R-:W-:Y:S01]  /*0cc0*/  LOP3.LUT R2, R2, 0x7f800000, RZ, 0xfc, !PT ;  /* 0x7f80000002027812 */ /* 0x000fe200078efcff */
[----:B------:R-:W-:Y:S06]  /*0cd0*/  BRA `(.L_x_24) ;  /* 0x0000000000287947 */ /* 0x000fec0003800000 */
.L_x_22:
[----:B------:R-:W-:Y:S01]  /*0ce0*/  IMAD R2, R11, 0x800000, R2 ;  /* 0x008000000b027824 */ /* 0x000fe200078e0202 */
[----:B------:R-:W-:Y:S06]  /*0cf0*/  BRA `(.L_x_24) ;  /* 0x0000000000207947 */ /* 0x000fec0003800000 */
.L_x_21:
[----:B------:R-:W-:-:S04]  /*0d00*/  LOP3.LUT R2, R3, 0x80000000, R2, 0x48, !PT ;  /* 0x8000000003027812 */ /* 0x000fc800078e4802 */
[----:B------:R-:W-:Y:S01]  /*0d10*/  LOP3.LUT R2, R2, 0x7f800000, RZ, 0xfc, !PT ;  /* 0x7f80000002027812 */ /* 0x000fe200078efcff */
[----:B------:R-:W-:Y:S06]  /*0d20*/  BRA `(.L_x_24) ;  /* 0x0000000000147947 */ /* 0x000fec0003800000 */
.L_x_20:
[----:B------:R-:W-:Y:S01]  /*0d30*/  LOP3.LUT R2, R3, 0x80000000, R2, 0x48, !PT ;  /* 0x8000000003027812 */ /* 0x000fe200078e4802 */
[----:B------:R-:W-:Y:S06]  /*0d40*/  BRA `(.L_x_24) ;  /* 0x00000000000c7947 */ /* 0x000fec0003800000 */
.L_x_19:
[----:B------:R-:W0:Y:S01]  /*0d50*/  MUFU.RSQ R2, -QNAN ;  /* 0xffc0000000027908 */ /* 0x000e220000001400 */
[----:B------:R-:W-:Y:S05]  /*0d60*/  BRA `(.L_x_24) ;  /* 0x0000000000047947 */ /* 0x000fea0003800000 */
.L_x_18:
[----:B------:R-:W-:-:S07]  /*0d70*/  FADD.FTZ R2, R2, R3 ;  /* 0x0000000302027221 */ /* 0x000fce0000010000 */
.L_x_24:
[----:B0-----:R-:W-:Y:S01]  /*0d80*/  MOV R10, R2 ;  /* 0x00000002000a7202 */ /* 0x001fe20000000f00 */
[----:B------:R-:W-:Y:S02]  /*0d90*/  IMAD.MOV.U32 R2, RZ, RZ, R8 ;  /* 0x000000ffff027224 */ /* 0x000fe400078e0008 */
[----:B------:R-:W-:-:S04]  /*0da0*/  IMAD.MOV.U32 R3, RZ, RZ, 0x0 ;  /* 0x00000000ff037424 */ /* 0x000fc800078e00ff */
[----:B------:R-:W-:Y:S05]  /*0db0*/  RET.REL.NODEC R2 `(Subsample_Bilinear_ushort2) ;  /* 0xfffffff002907950 */ /* 0x000fea0003c3ffff */
.L_x_25:
        /* <DEDUP_REMOVED lines=12> */
.L_x_79:


//--------------------- .text.Subsample_Bilinear_ushort --------------------------
	.section	.text.Subsample_Bilinear_ushort,"ax",@progbits
	.align	128
        .global         Subsample_Bilinear_ushort
        .type           Subsample_Bilinear_ushort,@function
        .size           Subsample_Bilinear_ushort,(.L_x_80 - Subsample_Bilinear_ushort)
        .other          Subsample_Bilinear_ushort,@"STO_CUDA_ENTRY STV_DEFAULT"
Subsample_Bilinear_ushort:
.text.Subsample_Bilinear_ushort:
        /* <DEDUP_REMOVED lines=26> */
[----:B------:R-:W-:Y:S05]  /*01a0*/  CALL.REL.NOINC `($__internal_2_$__cuda_sm3x_div_rn_noftz_f32_slowpath) ;  /* 0x0000000400507944 */ /* 0x000fea0003c00000 */
[----:B------:R-:W-:-:S07]  /*01b0*/  IMAD.MOV.U32 R6, RZ, RZ, R10 ;  /* 0x000000ffff067224 */ /* 0x000fce00078e000a */
.L_x_26:
        /* <DEDUP_REMOVED lines=15> */
[----:B------:R-:W-:-:S07]  /*02b0*/  MOV R7, R10 ;  /* 0x0000000a00077202 */ /* 0x000fce0000000f00 */
.L_x_27:
        /* <DEDUP_REMOVED lines=21> */
[----:B------:R-:W-:Y:S05]  /*0410*/  CALL.REL.NOINC `($__internal_2_$__cuda_sm3x_div_rn_noftz_f32_slowpath) ;  /* 0x0000000000b47944 */ /* 0x000fea0003c00000 */
[----:B------:R-:W-:-:S07]  /*0420*/  IMAD.MOV.U32 R9, RZ, RZ, R10 ;  /* 0x000000ffff097224 */ /* 0x000fce00078e000a */
.L_x_28:
        /* <DEDUP_REMOVED lines=10> */
[----:B------:R-:W-:Y:S01]  /*04d0*/  MOV R2, R0 ;  /* 0x0000000000027202 */ /* 0x000fe20000000f00 */
[----:B------:R-:W-:Y:S01]  /*04e0*/  IMAD.MOV.U32 R3, RZ, RZ, R11 ;  /* 0x000000ffff037224 */ /* 0x000fe200078e000b */
[----:B------:R-:W-:-:S07]  /*04f0*/  MOV R8, 0x510 ;  /* 0x0000051000087802 */ /* 0x000fce0000000f00 */
[----:B------:R-:W-:Y:S05]  /*0500*/  CALL.REL.NOINC `($__internal_2_$__cuda_sm3x_div_rn_noftz_f32_slowpath) ;  /* 0x0000000000787944 */ /* 0x000fea0003c00000 */
[----:B------:R-:W-:-:S07]  /*0510*/  IMAD.MOV.U32 R2, RZ, RZ, R10 ;  /* 0x000000ffff027224 */ /* 0x000fce00078e000a */
.L_x_29:
[----:B------:R-:W0:Y:S01]  /*0520*/  LDCU UR4, c[0x0][0x380] ;  /* 0x00007000ff0477ac */ /* 0x000e220008000800 */
[C-C-:B------:R-:W-:Y:S01]  /*0530*/  FADD R11, R7.reuse, -R2.reuse ;  /* 0x80000002070b7221 */ /* 0x140fe20000000000 */
[C---:B------:R-:W-:Y:S01]  /*0540*/  FADD R10, R6.reuse, -R9 ;  /* 0x80000009060a7221 */ /* 0x040fe20000000000 */
[----:B------:R-:W-:Y:S01]  /*0550*/  FADD R15, R7, R2 ;  /* 0x00000002070f7221 */ /* 0x000fe20000000000 */
[----:B------:R-:W-:Y:S02]  /*0560*/  HFMA2 R12, -RZ, RZ, -3, 0 ;  /* 0xc2000000ff0c7431 */ /* 0x000fe400000001ff */
[----:B------:R-:W-:Y:S02]  /*0570*/  IMAD.MOV.U32 R7, RZ, RZ, R11 ;  /* 0x000000ffff077224 */ /* 0x000fe400078e000b */
[----:B------:R-:W-:Y:S01]  /*0580*/  FADD R6, R6, R9 ;  /* 0x0000000906067221 */ /* 0x000fe20000000000 */
[----:B------:R-:W-:Y:S01]  /*0590*/  UMOV UR5, URZ ;  /* 0x000000ff00057c82 */ /* 0x000fe20008000000 */
[----:B------:R-:W-:-:S02]  /*05a0*/  IMAD.MOV.U32 R14, RZ, RZ, R10 ;  /* 0x000000ffff0e7224 */ /* 0x000fc400078e000a */
[----:B------:R-:W-:Y:S01]  /*05b0*/  IMAD.MOV.U32 R17, RZ, RZ, R15 ;  /* 0x000000ffff117224 */ /* 0x000fe200078e000f */
[----:B------:R-:W-:Y:S01]  /*05c0*/  MOV R16, R6 ;  /* 0x0000000600107202 */ /* 0x000fe20000000f00 */
[----:B0-----:R-:W5:Y:S01]  /*05d0*/  TEX.LL RZ, R0, R10, R12, UR4, 2D, 0x1 ;  /* 0x28ff040c0a007f60 */ /* 0x001f6200089e01ff */
[----:B------:R-:W5:Y:S01]  /*05e0*/  TEX.LL RZ, R7, R6, R12, UR4, 2D, 0x1 ;  /* 0x28ff040c06077f60 */ /* 0x000f6200089e01ff */
[----:B------:R-:W5:Y:S01]  /*05f0*/  TEX.LL RZ, R8, R14, R12, UR4, 2D, 0x1 ;  /* 0x28ff040c0e087f60 */ /* 0x000f6200089e01ff */
        /* <DEDUP_REMOVED lines=9> */
[----:B-----5:R-:W-:Y:S02]  /*0690*/  LOP3.LUT R9, R9, 0xffff, RZ, 0xc0, !PT ;  /* 0x0000ffff09097812 */ /* 0x020fe400078ec0ff */
[----:B------:R-:W-:-:S04]  /*06a0*/  IADD3 R0, PT, PT, R8, R0, R5 ;  /* 0x0000000008007210 */ /* 0x000fc80007ffe005 */
[----:B------:R-:W-:-:S04]  /*06b0*/  IADD3 R0, PT, PT, R0, 0x2, R9 ;  /* 0x0000000200007810 */ /* 0x000fc80007ffe009 */
[----:B------:R-:W-:-:S05]  /*06c0*/  SHF.R.U32.HI R5, RZ, 0x2, R0 ;  /* 0x00000002ff057819 */ /* 0x000fca0000011600 */
[----:B------:R-:W-:Y:S01]  /*06d0*/  STG.E.U16 desc[UR6][R2.64], R5 ;  /* 0x0000000502007986 */ /* 0x000fe2000c101506 */
[----:B------:R-:W-:Y:S05]  /*06e0*/  EXIT ;  /* 0x000000000000794d */ /* 0x000fea0003800000 */
        .weak           $__internal_2_$__cuda_sm3x_div_rn_noftz_f32_slowpath
        .type           $__internal_2_$__cuda_sm3x_div_rn_noftz_f32_slowpath,@function
        .size           $__internal_2_$__cuda_sm3x_div_rn_noftz_f32_slowpath,(.L_x_80 - $__internal_2_$__cuda_sm3x_div_rn_noftz_f32_slowpath)
$__internal_2_$__cuda_sm3x_div_rn_noftz_f32_slowpath:
        /* <DEDUP_REMOVED lines=28> */
[----:B------:R-:W-:Y:S01]  /*08b0*/  @P0 IMAD.MOV.U32 R10, RZ, RZ, RZ ;  /* 0x000000ffff0a0224 */ /* 0x000fe200078e00ff */
[----:B------:R-:W-:Y:S01]  /*08c0*/  @!P0 MOV R10, 0xffffffc0 ;  /* 0xffffffc0000a8802 */ /* 0x000fe20000000f00 */
[----:B------:R-:W-:Y:S01]  /*08d0*/  @!P0 FFMA R2, R2, 1.84467440737095516160e+19, RZ ;  /* 0x5f80000002028823 */ /* 0x000fe200000000ff */
[----:B------:R-:W-:-:S03]  /*08e0*/  @!P1 FFMA R3, R3, 1.84467440737095516160e+19, RZ ;  /* 0x5f80000003039823 */ /* 0x000fc600000000ff */
[----:B------:R-:W-:-:S07]  /*08f0*/  @!P1 VIADD R10, R10, 0x40 ;  /* 0x000000400a0a9836 */ /* 0x000fce0000000000 */
.L_x_30:
[----:B------:R-:W-:-:S05]  /*0900*/  LEA R12, R11, 0xc0800000, 0x17 ;  /* 0xc08000000b0c7811 */ /* 0x000fca00078eb8ff */
[----:B------:R-:W-:Y:S01]  /*0910*/  IMAD.IADD R12, R3, 0x1, -R12 ;  /* 0x00000001030c7824 */ /* 0x000fe200078e0a0c */
[----:B------:R-:W-:-:S03]  /*0920*/  IADD3 R3, PT, PT, R14, -0x7f, RZ ;  /* 0xffffff810e037810 */ /* 0x000fc60007ffe0ff */
        /* <DEDUP_REMOVED lines=14> */
[----:B------:R-:W-:-:S05]  /*0a10*/  IMAD.IADD R15, R3, 0x1, R11 ;  /* 0x00000001030f7824 */ /* 0x000fca00078e020b */
[----:B------:R-:W-:-:S04]  /*0a20*/  IADD3 R3, PT, PT, R15, -0x1, RZ ;  /* 0xffffffff0f037810 */ /* 0x000fc80007ffe0ff */
        /* <DEDUP_REMOVED lines=27> */
[----:B------:R-:W-:-:S04]  /*0be0*/  LOP3.LUT R3, R3, R10, RZ, 0xc0, !PT ;  /* 0x0000000a03037212 */ /* 0x000fc800078ec0ff */
[----:B------:R-:W-:-:S04]  /*0bf0*/  IADD3 R3, PT, PT, R12, R3, RZ ;  /* 0x000000030c037210 */ /* 0x000fc80007ffe0ff */
[----:B------:R-:W-:Y:S01]  /*0c00*/  LOP3.LUT R2, R3, R2, RZ, 0xfc, !PT ;  /* 0x0000000203027212 */ /* 0x000fe200078efcff */
[----:B------:R-:W-:Y:S06]  /*0c10*/  BRA `(.L_x_37) ;  /* 0x0000000000347947 */ /* 0x000fec0003800000 */
.L_x_36:
[----:B------:R-:W-:-:S04]  /*0c20*/  LOP3.LUT R2, R2, 0x80000000, RZ, 0xc0, !PT ;  /* 0x8000000002027812 */ /* 0x000fc800078ec0ff */
[----:B------:R-:W-:Y:S01]  /*0c30*/  LOP3.LUT R2, R2, 0x7f800000, RZ, 0xfc, !PT ;  /* 0x7f80000002027812 */ /* 0x000fe200078efcff */
[----:B------:R-:W-:Y:S06]  /*0c40*/  BRA `(.L_x_37) ;  /* 0x0000000000287947 */ /* 0x000fec0003800000 */
.L_x_35:
[----:B------:R-:W-:Y:S01]  /*0c50*/  IMAD R2, R11, 0x800000, R2 ;  /* 0x008000000b027824 */ /* 0x000fe200078e0202 */
[----:B------:R-:W-:Y:S06]  /*0c60*/  BRA `(.L_x_37) ;  /* 0x0000000000207947 */ /* 0x000fec0003800000 */
.L_x_34:
[----:B------:R-:W-:-:S04]  /*0c70*/  LOP3.LUT R2, R3, 0x80000000, R2, 0x48, !PT ;  /* 0x8000000003027812 */ /* 0x000fc800078e4802 */
[----:B------:R-:W-:Y:S01]  /*0c80*/  LOP3.LUT R2, R2, 0x7f800000, RZ, 0xfc, !PT ;  /* 0x7f80000002027812 */ /* 0x000fe200078efcff */
[----:B------:R-:W-:Y:S06]  /*0c90*/  BRA `(.L_x_37) ;  /* 0x0000000000147947 */ /* 0x000fec0003800000 */
.L_x_33:
[----:B------:R-:W-:Y:S01]  /*0ca0*/  LOP3.LUT R2, R3, 0x80000000, R2, 0x48, !PT ;  /* 0x8000000003027812 */ /* 0x000fe200078e4802 */
[----:B------:R-:W-:Y:S06]  /*0cb0*/  BRA `(.L_x_37) ;  /* 0x00000000000c7947 */ /* 0x000fec0003800000 */
.L_x_32:
[----:B------:R-:W0:Y:S01]  /*0cc0*/  MUFU.RSQ R2, -QNAN ;  /* 0xffc0000000027908 */ /* 0x000e220000001400 */
[----:B------:R-:W-:Y:S05]  /*0cd0*/  BRA `(.L_x_37) ;  /* 0x0000000000047947 */ /* 0x000fea0003800000 */
.L_x_31:
[----:B------:R-:W-:-:S07]  /*0ce0*/  FADD.FTZ R2, R2, R3 ;  /* 0x0000000302027221 */ /* 0x000fce0000010000 */
.L_x_37:
[----:B0-----:R-:W-:Y:S01]  /*0cf0*/  IMAD.MOV.U32 R10, RZ, RZ, R2 ;  /* 0x000000ffff0a7224 */ /* 0x001fe200078e0002 */
[----:B------:R-:W-:Y:S01]  /*0d00*/  MOV R2, R8 ;  /* 0x0000000800027202 */ /* 0x000fe20000000f00 */
[----:B------:R-:W-:-:S04]  /*0d10*/  IMAD.MOV.U32 R3, RZ, RZ, 0x0 ;  /* 0x00000000ff037424 */ /* 0x000fc800078e00ff */
[----:B------:R-:W-:Y:S05]  /*0d20*/  RET.REL.NODEC R2 `(Subsample_Bilinear_ushort) ;  /* 0xfffffff002b47950 */ /* 0x000fea0003c3ffff */
.L_x_38:
        /* <DEDUP_REMOVED lines=13> */
.L_x_80:


//--------------------- .text.Subsample_Bilinear_uchar4 --------------------------
	.section	.text.Subsample_Bilinear_uchar4,"ax",@progbits
	.align	128
        .global         Subsample_Bilinear_uchar4
        .type           Subsample_Bilinear_uchar4,@function
        .size           Subsample_Bilinear_uchar4,(.L_x_81 - Subsample_Bilinear_uchar4)
        .other          Subsample_Bilinear_uchar4,@"STO_CUDA_ENTRY STV_DEFAULT"
Subsample_Bilinear_uchar4:
.text.Subsample_Bilinear_uchar4:
        /* <DEDUP_REMOVED lines=26> */
[----:B------:R-:W-:Y:S05]  /*01a0*/  CALL.REL.NOINC `($__internal_3_$__cuda_sm3x_div_rn_noftz_f32_slowpath) ;  /* 0x0000000400b47944 */ /* 0x000fea0003c00000 */
[----:B------:R-:W-:-:S07]  /*01b0*/  IMAD.MOV.U32 R4, RZ, RZ, R8 ;  /* 0x000000ffff047224 */ /* 0x000fce00078e0008 */
.L_x_39:
        /* <DEDUP_REMOVED lines=16> */
.L_x_40:
        /* <DEDUP_REMOVED lines=21> */
[----:B------:R-:W-:Y:S05]  /*0410*/  CALL.REL.NOINC `($__internal_3_$__cuda_sm3x_div_rn_noftz_f32_slowpath) ;  /* 0x0000000400187944 */ /* 0x000fea0003c00000 */
[----:B------:R-:W-:-:S07]  /*0420*/  IMAD.MOV.U32 R7, RZ, RZ, R8 ;  /* 0x000000ffff077224 */ /* 0x000fce00078e0008 */
.L_x_41:
        /* <DEDUP_REMOVED lines=13> */
[----:B------:R-:W-:Y:S05]  /*0500*/  CALL.REL.NOINC `($__internal_3_$__cuda_sm3x_div_rn_noftz_f32_slowpath) ;  /* 0x0000000000dc7944 */ /* 0x000fea0003c00000 */
[----:B------:R-:W-:-:S07]  /*0510*/  IMAD.MOV.U32 R2, RZ, RZ, R8 ;  /* 0x000000ffff027224 */ /* 0x000fce00078e0008 */
.L_x_42:
        /* <DEDUP_REMOVED lines=50> */
[----:B------:R-:W-:-:S04]  /*0840*/  PRMT R2, R2, 0x3340, R3 ;  /* 0x0000334002027816 */ /* 0x000fc80000000003 */
[----:B------:R-:W-:-:S05]  /*0850*/  PRMT R5, R2, 0x5410, R5 ;  /* 0x0000541002057816 */ /* 0x000fca0000000005 */
[----:B------:R-:W-:Y:S01]  /*0860*/  STG.E desc[UR6][R14.64], R5 ;  /* 0x000000050e007986 */ /* 0x000fe2000c101906 */
[----:B------:R-:W-:Y:S05]  /*0870*/  EXIT ;  /* 0x000000000000794d */ /* 0x000fea0003800000 */
        .weak           $__internal_3_$__cuda_sm3x_div_rn_noftz_f32_slowpath
        .type           $__internal_3_$__cuda_sm3x_div_rn_noftz_f32_slowpath,@function
        .size           $__internal_3_$__cuda_sm3x_div_rn_noftz_f32_slowpath,(.L_x_81 - $__internal_3_$__cuda_sm3x_div_rn_noftz_f32_slowpath)
$__internal_3_$__cuda_sm3x_div_rn_noftz_f32_slowpath:
        /* <DEDUP_REMOVED lines=33> */
.L_x_43:
        /* <DEDUP_REMOVED lines=50> */
.L_x_49:
[----:B------:R-:W-:-:S04]  /*0db0*/  LOP3.LUT R2, R2, 0x80000000, RZ, 0xc0, !PT ;  /* 0x8000000002027812 */ /* 0x000fc800078ec0ff */
[----:B------:R-:W-:Y:S01]  /*0dc0*/  LOP3.LUT R2, R2, 0x7f800000, RZ, 0xfc, !PT ;  /* 0x7f80000002027812 */ /* 0x000fe200078efcff */
[----:B------:R-:W-:Y:S06]  /*0dd0*/  BRA `(.L_x_50) ;  /* 0x0000000000287947 */ /* 0x000fec0003800000 */
.L_x_48:
[----:B------:R-:W-:Y:S01]  /*0de0*/  IMAD R2, R9, 0x800000, R2 ;  /* 0x0080000009027824 */ /* 0x000fe200078e0202 */
[----:B------:R-:W-:Y:S06]  /*0df0*/  BRA `(.L_x_50) ;  /* 0x0000000000207947 */ /* 0x000fec0003800000 */
.L_x_47:
[----:B------:R-:W-:-:S04]  /*0e00*/  LOP3.LUT R2, R3, 0x80000000, R2, 0x48, !PT ;  /* 0x8000000003027812 */ /* 0x000fc800078e4802 */
[----:B------:R-:W-:Y:S01]  /*0e10*/  LOP3.LUT R2, R2, 0x7f800000, RZ, 0xfc, !PT ;  /* 0x7f80000002027812 */ /* 0x000fe200078efcff */
[----:B------:R-:W-:Y:S06]  /*0e20*/  BRA `(.L_x_50) ;  /* 0x0000000000147947 */ /* 0x000fec0003800000 */
.L_x_46:
[----:B------:R-:W-:Y:S01]  /*0e30*/  LOP3.LUT R2, R3, 0x80000000, R2, 0x48, !PT ;  /* 0x8000000003027812 */ /* 0x000fe200078e4802 */
[----:B------:R-:W-:Y:S06]  /*0e40*/  BRA `(.L_x_50) ;  /* 0x00000000000c7947 */ /* 0x000fec0003800000 */
.L_x_45:
[----:B------:R-:W0:Y:S01]  /*0e50*/  MUFU.RSQ R2, -QNAN ;  /* 0xffc0000000027908 */ /* 0x000e220000001400 */
[----:B------:R-:W-:Y:S05]  /*0e60*/  BRA `(.L_x_50) ;  /* 0x0000000000047947 */ /* 0x000fea0003800000 */
.L_x_44:
[----:B------:R-:W-:-:S07]  /*0e70*/  FADD.FTZ R2, R2, R3 ;  /* 0x0000000302027221 */ /* 0x000fce0000010000 */
.L_x_50:
[----:B0-----:R-:W-:Y:S02]  /*0e80*/  IMAD.MOV.U32 R8, RZ, RZ, R2 ;  /* 0x000000ffff087224 */ /* 0x001fe400078e0002 */
[----:B------:R-:W-:Y:S02]  /*0e90*/  IMAD.MOV.U32 R2, RZ, RZ, R6 ;  /* 0x000000ffff027224 */ /* 0x000fe400078e0006 */
[----:B------:R-:W-:-:S04]  /*0ea0*/  IMAD.MOV.U32 R3, RZ, RZ, 0x0 ;  /* 0x00000000ff037424 */ /* 0x000fc800078e00ff */
[----:B------:R-:W-:Y:S05]  /*0eb0*/  RET.REL.NODEC R2 `(Subsample_Bilinear_uchar4) ;  /* 0xfffffff002507950 */ /* 0x000fea0003c3ffff */
.L_x_51:
        /* <DEDUP_REMOVED lines=12> */
.L_x_81:


//--------------------- .text.Subsample_Bilinear_uchar2 --------------------------
	.section	.text.Subsample_Bilinear_uchar2,"ax",@progbits
	.align	128
        .global         Subsample_Bilinear_uchar2
        .type           Subsample_Bilinear_uchar2,@function
        .size           Subsample_Bilinear_uchar2,(.L_x_82 - Subsample_Bilinear_uchar2)
        .other          Subsample_Bilinear_uchar2,@"STO_CUDA_ENTRY STV_DEFAULT"
Subsample_Bilinear_uchar2:
.text.Subsample_Bilinear_uchar2:
        /* <DEDUP_REMOVED lines=26> */
[----:B------:R-:W-:Y:S05]  /*01a0*/  CALL.REL.NOINC `($__internal_4_$__cuda_sm3x_div_rn_noftz_f32_slowpath) ;  /* 0x0000000400747944 */ /* 0x000fea0003c00000 */
[----:B------:R-:W-:-:S07]  /*01b0*/  IMAD.MOV.U32 R6, RZ, RZ, R10 ;  /* 0x000000ffff067224 */ /* 0x000fce00078e000a */
.L_x_52:
        /* <DEDUP_REMOVED lines=16> */
.L_x_53:
        /* <DEDUP_REMOVED lines=21> */
[----:B------:R-:W-:Y:S05]  /*0410*/  CALL.REL.NOINC `($__internal_4_$__cuda_sm3x_div_rn_noftz_f32_slowpath) ;  /* 0x0000000000d87944 */ /* 0x000fea0003c00000 */
[----:B------:R-:W-:-:S07]  /*0420*/  MOV R9, R10 ;  /* 0x0000000a00097202 */ /* 0x000fce0000000f00 */
.L_x_54:
        /* <DEDUP_REMOVED lines=13> */
[----:B------:R-:W-:Y:S05]  /*0500*/  CALL.REL.NOINC `($__internal_4_$__cuda_sm3x_div_rn_noftz_f32_slowpath) ;  /* 0x00000000009c7944 */ /* 0x000fea0003c00000 */
[----:B------:R-:W-:-:S07]  /*0510*/  IMAD.MOV.U32 R2, RZ, RZ, R10 ;  /* 0x000000ffff027224 */ /* 0x000fce00078e000a */
.L_x_55:
        /* <DEDUP_REMOVED lines=36> */
[----:B------:R-:W-:Y:S01]  /*0760*/  STG.E.U16 desc[UR6][R2.64], R5 ;  /* 0x0000000502007986 */ /* 0x000fe2000c101506 */
[----:B------:R-:W-:Y:S05]  /*0770*/  EXIT ;  /* 0x000000000000794d */ /* 0x000fea0003800000 */
        .weak           $__internal_4_$__cuda_sm3x_div_rn_noftz_f32_slowpath
        .type           $__internal_4_$__cuda_sm3x_div_rn_noftz_f32_slowpath,@function
        .size           $__internal_4_$__cuda_sm3x_div_rn_noftz_f32_slowpath,(.L_x_82 - $__internal_4_$__cuda_sm3x_div_rn_noftz_f32_slowpath)
$__internal_4_$__cuda_sm3x_div_rn_noftz_f32_slowpath:
        /* <DEDUP_REMOVED lines=33> */
.L_x_56:
        /* <DEDUP_REMOVED lines=50> */
.L_x_62:
[----:B------:R-:W-:-:S04]  /*0cb0*/  LOP3.LUT R2, R2, 0x80000000, RZ, 0xc0, !PT ;  /* 0x8000000002027812 */ /* 0x000fc800078ec0ff */
[----:B------:R-:W-:Y:S01]  /*0cc0*/  LOP3.LUT R2, R2, 0x7f800000, RZ, 0xfc, !PT ;  /* 0x7f80000002027812 */ /* 0x000fe200078efcff */
[----:B------:R-:W-:Y:S06]  /*0cd0*/  BRA `(.L_x_63) ;  /* 0x0000000000287947 */ /* 0x000fec0003800000 */
.L_x_61:
[----:B------:R-:W-:Y:S01]  /*0ce0*/  IMAD R2, R11, 0x800000, R2 ;  /* 0x008000000b027824 */ /* 0x000fe200078e0202 */
[----:B------:R-:W-:Y:S06]  /*0cf0*/  BRA `(.L_x_63) ;  /* 0x0000000000207947 */ /* 0x000fec0003800000 */
.L_x_60:
[----:B------:R-:W-:-:S04]  /*0d00*/  LOP3.LUT R2, R3, 0x80000000, R2, 0x48, !PT ;  /* 0x8000000003027812 */ /* 0x000fc800078e4802 */
[----:B------:R-:W-:Y:S01]  /*0d10*/  LOP3.LUT R2, R2, 0x7f800000, RZ, 0xfc, !PT ;  /* 0x7f80000002027812 */ /* 0x000fe200078efcff */
[----:B------:R-:W-:Y:S06]  /*0d20*/  BRA `(.L_x_63) ;  /* 0x0000000000147947 */ /* 0x000fec0003800000 */
.L_x_59:
[----:B------:R-:W-:Y:S01]  /*0d30*/  LOP3.LUT R2, R3, 0x80000000, R2, 0x48, !PT ;  /* 0x8000000003027812 */ /* 0x000fe200078e4802 */
[----:B------:R-:W-:Y:S06]  /*0d40*/  BRA `(.L_x_63) ;  /* 0x00000000000c7947 */ /* 0x000fec0003800000 */
.L_x_58:
[----:B------:R-:W0:Y:S01]  /*0d50*/  MUFU.RSQ R2, -QNAN ;  /* 0xffc0000000027908 */ /* 0x000e220000001400 */
[----:B------:R-:W-:Y:S05]  /*0d60*/  BRA `(.L_x_63) ;  /* 0x0000000000047947 */ /* 0x000fea0003800000 */
.L_x_57:
[----:B------:R-:W-:-:S07]  /*0d70*/  FADD.FTZ R2, R2, R3 ;  /* 0x0000000302027221 */ /* 0x000fce0000010000 */
.L_x_63:
[----:B0-----:R-:W-:Y:S01]  /*0d80*/  MOV R10, R2 ;  /* 0x00000002000a7202 */ /* 0x001fe20000000f00 */
[----:B------:R-:W-:Y:S02]  /*0d90*/  IMAD.MOV.U32 R2, RZ, RZ, R8 ;  /* 0x000000ffff027224 */ /* 0x000fe400078e0008 */
[----:B------:R-:W-:-:S04]  /*0da0*/  IMAD.MOV.U32 R3, RZ, RZ, 0x0 ;  /* 0x00000000ff037424 */ /* 0x000fc800078e00ff */
[----:B------:R-:W-:Y:S05]  /*0db0*/  RET.REL.NODEC R2 `(Subsample_Bilinear_uchar2) ;  /* 0xfffffff002907950 */ /* 0x000fea0003c3ffff */
.L_x_64:
        /* <DEDUP_REMOVED lines=12> */
.L_x_82:


//--------------------- .text.Subsample_Bilinear_uchar --------------------------
	.section	.text.Subsample_Bilinear_uchar,"ax",@progbits
	.align	128
        .global         Subsample_Bilinear_uchar
        .type           Subsample_Bilinear_uchar,@function
        .size           Subsample_Bilinear_uchar,(.L_x_83 - Subsample_Bilinear_uchar)
        .other          Subsample_Bilinear_uchar,@"STO_CUDA_ENTRY STV_DEFAULT"
Subsample_Bilinear_uchar:
.text.Subsample_Bilinear_uchar:
        /* <DEDUP_REMOVED lines=26> */
[----:B------:R-:W-:Y:S05]  /*01a0*/  CALL.REL.NOINC `($__internal_5_$__cuda_sm3x_div_rn_noftz_f32_slowpath) ;  /* 0x0000000400547944 */ /* 0x000fea0003c00000 */
[----:B------:R-:W-:-:S07]  /*01b0*/  IMAD.MOV.U32 R6, RZ, RZ, R10 ;  /* 0x000000ffff067224 */ /* 0x000fce00078e000a */
.L_x_65:
        /* <DEDUP_REMOVED lines=15> */
[----:B------:R-:W-:-:S07]  /*02b0*/  MOV R7, R10 ;  /* 0x0000000a00077202 */ /* 0x000fce0000000f00 */
.L_x_66:
        /* <DEDUP_REMOVED lines=21> */
[----:B------:R-:W-:Y:S05]  /*0410*/  CALL.REL.NOINC `($__internal_5_$__cuda_sm3x_div_rn_noftz_f32_slowpath) ;  /* 0x0000000000b87944 */ /* 0x000fea0003c00000 */
[----:B------:R-:W-:-:S07]  /*0420*/  IMAD.MOV.U32 R9, RZ, RZ, R10 ;  /* 0x000000ffff097224 */ /* 0x000fce00078e000a */
.L_x_67:
        /* <DEDUP_REMOVED lines=11> */
[----:B------:R-:W-:Y:S02]  /*04e0*/  MOV R3, R11 ;  /* 0x0000000b00037202 */ /* 0x000fe40000000f00 */
[----:B------:R-:W-:-:S07]  /*04f0*/  MOV R8, 0x510 ;  /* 0x0000051000087802 */ /* 0x000fce0000000f00 */
[----:B------:R-:W-:Y:S05]  /*0500*/  CALL.REL.NOINC `($__internal_5_$__cuda_sm3x_div_rn_noftz_f32_slowpath) ;  /* 0x00000000007c7944 */ /* 0x000fea0003c00000 */
[----:B------:R-:W-:-:S07]  /*0510*/  IMAD.MOV.U32 R2, RZ, RZ, R10 ;  /* 0x000000ffff027224 */ /* 0x000fce00078e000a */
.L_x_68:
[----:B------:R-:W0:Y:S01]  /*0520*/  LDCU UR4, c[0x0][0x380] ;  /* 0x00007000ff0477ac */ /* 0x000e220008000800 */
[C-C-:B------:R-:W-:Y:S01]  /*0530*/  FADD R11, R7.reuse, -R2.reuse ;  /* 0x80000002070b7221 */ /* 0x140fe20000000000 */
[C-C-:B------:R-:W-:Y:S01]  /*0540*/  FADD R10, R6.reuse, -R9.reuse ;  /* 0x80000009060a7221 */ /* 0x140fe20000000000 */
[----:B------:R-:W-:Y:S01]  /*0550*/  FADD R13, R7, R2 ;  /* 0x00000002070d7221 */ /* 0x000fe20000000000 */
[----:B------:R-:W-:Y:S01]  /*0560*/  FADD R6, R6, R9 ;  /* 0x0000000906067221 */ /* 0x000fe20000000000 */
[----:B------:R-:W-:Y:S01]  /*0570*/  IMAD.MOV.U32 R7, RZ, RZ, R11 ;  /* 0x000000ffff077224 */ /* 0x000fe200078e000b */
[----:B------:R-:W-:Y:S01]  /*0580*/  UMOV UR5, URZ ;  /* 0x000000ff00057c82 */ /* 0x000fe20008000000 */
[----:B------:R-:W-:Y:S01]  /*0590*/  IMAD.MOV.U32 R9, RZ, RZ, -0x3e000000 ;  /* 0xc2000000ff097424 */ /* 0x000fe200078e00ff */
[----:B------:R-:W-:Y:S01]  /*05a0*/  MOV R12, R10 ;  /* 0x0000000a000c7202 */ /* 0x000fe20000000f00 */
[----:B------:R-:W-:Y:S02]  /*05b0*/  IMAD.MOV.U32 R14, RZ, RZ, R6 ;  /* 0x000000ffff0e7224 */ /* 0x000fe400078e0006 */
[----:B------:R-:W-:Y:S01]  /*05c0*/  IMAD.MOV.U32 R15, RZ, RZ, R13 ;  /* 0x000000ffff0f7224 */ /* 0x000fe200078e000d */
[----:B0-----:R-:W5:Y:S01]  /*05d0*/  TEX.LL RZ, R0, R10, R9, UR4, 2D, 0x1 ;  /* 0x28ff04090a007f60 */ /* 0x001f6200089e01ff */
[----:B------:R-:W5:Y:S01]  /*05e0*/  TEX.LL RZ, R7, R6, R9, UR4, 2D, 0x1 ;  /* 0x28ff040906077f60 */ /* 0x000f6200089e01ff */
[----:B------:R-:W5:Y:S01]  /*05f0*/  TEX.LL RZ, R2, R12, R9, UR4, 2D, 0x1 ;  /* 0x28ff04090c027f60 */ /* 0x000f6200089e01ff */
[----:B------:R0:W5:Y:S01]  /*0600*/  TEX.LL RZ, R8, R14, R9, UR4, 2D, 0x1 ;  /* 0x28ff04090e087f60 */ /* 0x00016200089e01ff */
[----:B------:R-:W1:Y:S01]  /*0610*/  LDCU.64 UR8, c[0x0][0x388] ;  /* 0x00007100ff0877ac */ /* 0x000e620008000a00 */
[----:B0-----:R-:W0:Y:S02]  /*0620*/  LDCU UR4, c[0x0][0x398] ;  /* 0x00007300ff0477ac */ /* 0x001e240008000800 */
[----:B0-----:R-:W-:Y:S01]  /*0630*/  IMAD R4, R4, UR4, R5 ;  /* 0x0000000404047c24 */ /* 0x001fe2000f8e0205 */
[----:B------:R-:W-:-:S04]  /*0640*/  DEPBAR.LE SB5, 0x1 ;  /* 0x0000d0400000791a */ /* 0x000fc80000000000 */
[----:B------:R-:W-:Y:S02]  /*0650*/  LOP3.LUT R0, R0, 0xff, RZ, 0xc0, !PT ;  /* 0x000000ff00007812 */ /* 0x000fe400078ec0ff */
[----:B------:R-:W-:Y:S02]  /*0660*/  LOP3.LUT R3, R7, 0xff, RZ, 0xc0, !PT ;  /* 0x000000ff07037812 */ /* 0x000fe400078ec0ff */
[----:B------:R-:W-:Y:S02]  /*0670*/  LOP3.LUT R2, R2, 0xff, RZ, 0xc0, !PT ;  /* 0x000000ff02027812 */ /* 0x000fe400078ec0ff */
[----:B-----5:R-:W-:Y:S02]  /*0680*/  LOP3.LUT R8, R8, 0xff, RZ, 0xc0, !PT ;  /* 0x000000ff08087812 */ /* 0x020fe400078ec0ff */
[----:B------:R-:W-:Y:S02]  /*0690*/  IADD3 R3, PT, PT, R2, R0, R3 ;  /* 0x0000000002037210 */ /* 0x000fe40007ffe003 */
[----:B-1----:R-:W-:-:S02]  /*06a0*/  IADD3 R2, P0, PT, R4, UR8, RZ ;  /* 0x0000000804027c10 */ /* 0x002fc4000ff1e0ff */
[----:B------:R-:W-:Y:S02]  /*06b0*/  IADD3 R8, PT, PT, R3, 0x2, R8 ;  /* 0x0000000203087810 */ /* 0x000fe40007ffe008 */
[----:B------:R-:W-:Y:S02]  /*06c0*/  LEA.HI.X.SX32 R3, R4, UR9, 0x1, P0 ;  /* 0x0000000904037c11 */ /* 0x000fe400080f0eff */
[----:B------:R-:W-:-:S05]  /*06d0*/  SHF.R.U32.HI R5, RZ, 0x2, R8 ;  /* 0x00000002ff057819 */ /* 0x000fca0000011608 */
[----:B------:R-:W-:Y:S01]  /*06e0*/  STG.E.U8 desc[UR6][R2.64], R5 ;  /* 0x0000000502007986 */ /* 0x000fe2000c101106 */
[----:B------:R-:W-:Y:S05]  /*06f0*/  EXIT ;  /* 0x000000000000794d */ /* 0x000fea0003800000 */
        .weak           $__internal_5_$__cuda_sm3x_div_rn_noftz_f32_slowpath
        .type           $__internal_5_$__cuda_sm3x_div_rn_noftz_f32_slowpath,@function
        .size           $__internal_5_$__cuda_sm3x_div_rn_noftz_f32_slowpath,(.L_x_83 - $__internal_5_$__cuda_sm3x_div_rn_noftz_f32_slowpath)
$__internal_5_$__cuda_sm3x_div_rn_noftz_f32_slowpath:
        /* <DEDUP_REMOVED lines=33> */
.L_x_69:
        /* <DEDUP_REMOVED lines=50> */
.L_x_75:
[----:B------:R-:W-:-:S04]  /*0c30*/  LOP3.LUT R2, R2, 0x80000000, RZ, 0xc0, !PT ;  /* 0x8000000002027812 */ /* 0x000fc800078ec0ff */
[----:B------:R-:W-:Y:S01]  /*0c40*/  LOP3.LUT R2, R2, 0x7f800000, RZ, 0xfc, !PT ;  /* 0x7f80000002027812 */ /* 0x000fe200078efcff */
[----:B------:R-:W-:Y:S06]  /*0c50*/  BRA `(.L_x_76) ;  /* 0x0000000000287947 */ /* 0x000fec0003800000 */
.L_x_74:
[----:B------:R-:W-:Y:S01]  /*0c60*/  IMAD R2, R11, 0x800000, R2 ;  /* 0x008000000b027824 */ /* 0x000fe200078e0202 */
[----:B------:R-:W-:Y:S06]  /*0c70*/  BRA `(.L_x_76) ;  /* 0x0000000000207947 */ /* 0x000fec0003800000 */
.L_x_73:
[----:B------:R-:W-:-:S04]  /*0c80*/  LOP3.LUT R2, R3, 0x80000000, R2, 0x48, !PT ;  /* 0x8000000003027812 */ /* 0x000fc800078e4802 */
[----:B------:R-:W-:Y:S01]  /*0c90*/  LOP3.LUT R2, R2, 0x7f800000, RZ, 0xfc, !PT ;  /* 0x7f80000002027812 */ /* 0x000fe200078efcff */
[----:B------:R-:W-:Y:S06]  /*0ca0*/  BRA `(.L_x_76) ;  /* 0x0000000000147947 */ /* 0x000fec0003800000 */
.L_x_72:
[----:B------:R-:W-:Y:S01]  /*0cb0*/  LOP3.LUT R2, R3, 0x80000000, R2, 0x48, !PT ;  /* 0x8000000003027812 */ /* 0x000fe200078e4802 */
[----:B------:R-:W-:Y:S06]  /*0cc0*/  BRA `(.L_x_76) ;  /* 0x00000000000c7947 */ /* 0x000fec0003800000 */
.L_x_71:
[----:B------:R-:W0:Y:S01]  /*0cd0*/  MUFU.RSQ R2, -QNAN ;  /* 0xffc0000000027908 */ /* 0x000e220000001400 */
[----:B------:R-:W-:Y:S05]  /*0ce0*/  BRA `(.L_x_76) ;  /* 0x0000000000047947 */ /* 0x000fea0003800000 */
.L_x_70:
[----:B------:R-:W-:-:S07]  /*0cf0*/  FADD.FTZ R2, R2, R3 ;  /* 0x0000000302027221 */ /* 0x000fce0000010000 */
.L_x_76:
[----:B0-----:R-:W-:Y:S01]  /*0d00*/  IMAD.MOV.U32 R10, RZ, RZ, R2 ;  /* 0x000000ffff0a7224 */ /* 0x001fe200078e0002 */
[----:B------:R-:W-:Y:S01]  /*0d10*/  MOV R2, R8 ;  /* 0x0000000800027202 */ /* 0x000fe20000000f00 */
[----:B------:R-:W-:-:S04]  /*0d20*/  IMAD.MOV.U32 R3, RZ, RZ, 0x0 ;  /* 0x00000000ff037424 */ /* 0x000fc800078e00ff */
[----:B------:R-:W-:Y:S05]  /*0d30*/  RET.REL.NODEC R2 `(Subsample_Bilinear_uchar) ;  /* 0xfffffff002b07950 */ /* 0x000fea0003c3ffff */
.L_x_77:
        /* <DEDUP_REMOVED lines=12> */
.L_x_83:


//--------------------- .nv.shared.reserved.0     --------------------------
	.section	.nv.shared.reserved.0,"aw",@nobits
	.weak		__nv_reservedSMEM_offset_0_alias
	.size		__nv_reservedSMEM_offset_0_alias, 0, 64
	.other		__nv_reservedSMEM_offset_0_alias,@"STO_CUDA_RESERVED_SHARED STV_DEFAULT"
__nv_reservedSMEM_offset_0_alias:
	.zero		0
	.zero		64


//--------------------- .nv.constant0.Subsample_Bilinear_ushort4 --------------------------
	.section	.nv.constant0.Subsample_Bilinear_ushort4,"a",@progbits
	.sectionflags	@""
	.align	4
.nv.constant0.Subsample_Bilinear_ushort4:
	.zero		932


//--------------------- .nv.constant0.Subsample_Bilinear_ushort2 --------------------------
	.section	.nv.constant0.Subsample_Bilinear_ushort2,"a",@progbits
	.sectionflags	@""
	.align	4
.nv.constant0.Subsample_Bilinear_ushort2:
	.zero		932


//--------------------- .nv.constant0.Subsample_Bilinear_ushort --------------------------
	.section	.nv.constant0.Subsample_Bilinear_ushort,"a",@progbits
	.sectionflags	@""
	.align	4
.nv.constant0.Subsample_Bilinear_ushort:
	.zero		932


//--------------------- .nv.constant0.Subsample_Bilinear_uchar4 --------------------------
	.section	.nv.constant0.Subsample_Bilinear_uchar4,"a",@progbits
	.sectionflags	@""
	.align	4
.nv.constant0.Subsample_Bilinear_uchar4:
	.zero		932


//--------------------- .nv.constant0.Subsample_Bilinear_uchar2 --------------------------
	.section	.nv.constant0.Subsample_Bilinear_uchar2,"a",@progbits
	.sectionflags	@""
	.align	4
.nv.constant0.Subsample_Bilinear_uchar2:
	.zero		932


//--------------------- .nv.constant0.Subsample_Bilinear_uchar --------------------------
	.section	.nv.constant0.Subsample_Bilinear_uchar,"a",@progbits
	.sectionflags	@""
	.align	4
.nv.constant0.Subsample_Bilinear_uchar:
	.zero		932


//--------------------- SYMBOLS --------------------------

	.type		.nv.reservedSmem.offset0,@object
	.size		.nv.reservedSmem.offset0,0x4
